	.target	sm_100a

	.elftype	@"ET_EXEC"


//--------------------- .note.nv.tkinfo           --------------------------
	.section	.note.nv.tkinfo,"",@"SHT_NOTE"
	.sectionflags	@"SHF_NOTE_NV_TKINFO"
	.tkinfo
        /*0018*/ 	.word	0x00000002
        /*0030*/ 	.string	""
        /*0030*/ 	.string	"ptxas"
        /*0030*/ 	.string	"Cuda compilation tools, release 13.0, V13.0.88"
        /*0030*/ 	.string	"Build cuda_13.0.r13.0/compiler.36424714_0"
        /*0030*/ 	.string	"-arch sm_100a -m 64 "



//--------------------- .note.nv.cuinfo           --------------------------
	.section	.note.nv.cuinfo,"",@"SHT_NOTE"
	.sectionflags	@"SHF_NOTE_NV_CUINFO"
        /*0018*/ 	.short	0x0002
        /*001a*/ 	.short	0x0064
        /*001c*/ 	.short	0x0082
	.zero		2


//--------------------- .nv.info                  --------------------------
	.section	.nv.info,"",@"SHT_CUDA_INFO"
	.align	4


	//----- nvinfo : EIATTR_REGCOUNT
	.align		4
        /*0000*/ 	.byte	0x04, 0x2f
        /*0002*/ 	.short	(.L_19 - .L_18)
	.align		4
.L_18:
        /*0004*/ 	.word	index@(_ZN7cutlass13device_kernelINS_4gemm6kernel13GemmUniversalIN4cute5tupleIJiiiiEEENS1_10collective13CollectiveMmaINS1_35MainloopSm100TmaUmmaWarpSpecializedILi4ELi2ELi4ENS5_IJNS4_1CILi1EEENSA_ILi2EEESB_EEEEENS5_IJNSA_ILi128EEESF_SF_EEENS_12float_e4m3_tENS5_IJlSB_lEEESH_SI_NS4_8TiledMMAINS4_8MMA_AtomIJNS4_10MMA_TraitsINS4_19SM100_MMA_F8F6F4_SSEJSH_SH_fSF_SF_NS4_17integral_constantINS4_4UMMA5MajorELSP_0EEESQ_NSN_INSO_7ScaleInELSR_0EEESS_EEEEEENS4_6LayoutINS5_IJSB_SB_SB_EEENS5_IJNSA_ILi0EEESX_SX_EEEEENS5_IJNS4_10UnderscoreES10_S10_EEEEENS4_23SM90_TMA_LOAD_MULTICASTENS4_14ComposedLayoutINS4_7SwizzleILi3ELi4ELi3EEENS4_18smem_ptr_flag_bitsILi8EEENSV_INS5_IJNSA_ILi8EEESF_EEENS5_IJSF_SB_EEEEEEEvNS4_8identityENS4_13SM90_TMA_LOADES1D_vS1E_EENS_8epilogue10collective18CollectiveEpilogueINS1H_23Sm100TmaWarpSpecializedILi2ELi2ELi64ELb0ELb0EEEJSG_NS5_IJNSV_ISF_SB_EENSV_INSA_ILi64EEESB_EEEEESH_SI_SH_SI_NS1H_6fusion15FusionCallbacksIS1L_NS1Q_17LinearCombinationISH_fSH_fLNS_15FloatRoundStyleE2EEESG_S1P_JEEENS4_5SM1004TMEM4LOAD26SM100_TMEM_LOAD_32dp32b64xES1F_NS14_INS15_ILi2ELi4ELi3EEES18_NSV_INS5_IJS19_S1N_EEENS5_IJS1N_SB_EEEEEEENS4_39AutoVectorizingCopyWithAssumedAlignmentILi128EEENS4_14SM90_TMA_STOREES24_S26_S26_EEEvvEEEEvNT_6ParamsE)
        /*0008*/ 	.word	0x000000cf


	//----- nvinfo : EIATTR_FRAME_SIZE
	.align		4
.L_19:
        /*000c*/ 	.byte	0x04, 0x11
        /*000e*/ 	.short	(.L_21 - .L_20)
	.align		4
.L_20:
        /*0010*/ 	.word	index@($__internal_2_$__cuda_sm10x_tcgen05_guardrail_trap_unallocated_columns_being_dealloced)
        /*0014*/ 	.word	0x00000000


	//----- nvinfo : EIATTR_FRAME_SIZE
	.align		4
.L_21:
        /*0018*/ 	.byte	0x04, 0x11
        /*001a*/ 	.short	(.L_23 - .L_22)
	.align		4
.L_22:
        /*001c*/ 	.word	index@($__internal_1_$__cuda_sm10x_tcgen05_guardrail_trap_phase_invalid_during_alloc)
        /*0020*/ 	.word	0x00000000


	//----- nvinfo : EIATTR_FRAME_SIZE
	.align		4
.L_23:
        /*0024*/ 	.byte	0x04, 0x11
        /*0026*/ 	.short	(.L_25 - .L_24)
	.align		4
.L_24:
        /*0028*/ 	.word	index@($__internal_0_$__cuda_sm10x_tcgen05_guardrail_trap_col_being_dealloced_not_returned_by_alloc)
        /*002c*/ 	.word	0x00000000


	//----- nvinfo : EIATTR_FRAME_SIZE
	.align		4
.L_25:
        /*0030*/ 	.byte	0x04, 0x11
        /*0032*/ 	.short	(.L_27 - .L_26)
	.align		4
.L_26:
        /*0034*/ 	.word	index@(_ZN7cutlass13device_kernelINS_4gemm6kernel13GemmUniversalIN4cute5tupleIJiiiiEEENS1_10collective13CollectiveMmaINS1_35MainloopSm100TmaUmmaWarpSpecializedILi4ELi2ELi4ENS5_IJNS4_1CILi1EEENSA_ILi2EEESB_EEEEENS5_IJNSA_ILi128EEESF_SF_EEENS_12float_e4m3_tENS5_IJlSB_lEEESH_SI_NS4_8TiledMMAINS4_8MMA_AtomIJNS4_10MMA_TraitsINS4_19SM100_MMA_F8F6F4_SSEJSH_SH_fSF_SF_NS4_17integral_constantINS4_4UMMA5MajorELSP_0EEESQ_NSN_INSO_7ScaleInELSR_0EEESS_EEEEEENS4_6LayoutINS5_IJSB_SB_SB_EEENS5_IJNSA_ILi0EEESX_SX_EEEEENS5_IJNS4_10UnderscoreES10_S10_EEEEENS4_23SM90_TMA_LOAD_MULTICASTENS4_14ComposedLayoutINS4_7SwizzleILi3ELi4ELi3EEENS4_18smem_ptr_flag_bitsILi8EEENSV_INS5_IJNSA_ILi8EEESF_EEENS5_IJSF_SB_EEEEEEEvNS4_8identityENS4_13SM90_TMA_LOADES1D_vS1E_EENS_8epilogue10collective18CollectiveEpilogueINS1H_23Sm100TmaWarpSpecializedILi2ELi2ELi64ELb0ELb0EEEJSG_NS5_IJNSV_ISF_SB_EENSV_INSA_ILi64EEESB_EEEEESH_SI_SH_SI_NS1H_6fusion15FusionCallbacksIS1L_NS1Q_17LinearCombinationISH_fSH_fLNS_15FloatRoundStyleE2EEESG_S1P_JEEENS4_5SM1004TMEM4LOAD26SM100_TMEM_LOAD_32dp32b64xES1F_NS14_INS15_ILi2ELi4ELi3EEES18_NSV_INS5_IJS19_S1N_EEENS5_IJS1N_SB_EEEEEEENS4_39AutoVectorizingCopyWithAssumedAlignmentILi128EEENS4_14SM90_TMA_STOREES24_S26_S26_EEEvvEEEEvNT_6ParamsE)
        /*0038*/ 	.word	0x00000000


	//----- nvinfo : EIATTR_MIN_STACK_SIZE
	.align		4
.L_27:
        /*003c*/ 	.byte	0x04, 0x12
        /*003e*/ 	.short	(.L_29 - .L_28)
	.align		4
.L_28:
        /*0040*/ 	.word	index@(_ZN7cutlass13device_kernelINS_4gemm6kernel13GemmUniversalIN4cute5tupleIJiiiiEEENS1_10collective13CollectiveMmaINS1_35MainloopSm100TmaUmmaWarpSpecializedILi4ELi2ELi4ENS5_IJNS4_1CILi1EEENSA_ILi2EEESB_EEEEENS5_IJNSA_ILi128EEESF_SF_EEENS_12float_e4m3_tENS5_IJlSB_lEEESH_SI_NS4_8TiledMMAINS4_8MMA_AtomIJNS4_10MMA_TraitsINS4_19SM100_MMA_F8F6F4_SSEJSH_SH_fSF_SF_NS4_17integral_constantINS4_4UMMA5MajorELSP_0EEESQ_NSN_INSO_7ScaleInELSR_0EEESS_EEEEEENS4_6LayoutINS5_IJSB_SB_SB_EEENS5_IJNSA_ILi0EEESX_SX_EEEEENS5_IJNS4_10UnderscoreES10_S10_EEEEENS4_23SM90_TMA_LOAD_MULTICASTENS4_14ComposedLayoutINS4_7SwizzleILi3ELi4ELi3EEENS4_18smem_ptr_flag_bitsILi8EEENSV_INS5_IJNSA_ILi8EEESF_EEENS5_IJSF_SB_EEEEEEEvNS4_8identityENS4_13SM90_TMA_LOADES1D_vS1E_EENS_8epilogue10collective18CollectiveEpilogueINS1H_23Sm100TmaWarpSpecializedILi2ELi2ELi64ELb0ELb0EEEJSG_NS5_IJNSV_ISF_SB_EENSV_INSA_ILi64EEESB_EEEEESH_SI_SH_SI_NS1H_6fusion15FusionCallbacksIS1L_NS1Q_17LinearCombinationISH_fSH_fLNS_15FloatRoundStyleE2EEESG_S1P_JEEENS4_5SM1004TMEM4LOAD26SM100_TMEM_LOAD_32dp32b64xES1F_NS14_INS15_ILi2ELi4ELi3EEES18_NSV_INS5_IJS19_S1N_EEENS5_IJS1N_SB_EEEEEEENS4_39AutoVectorizingCopyWithAssumedAlignmentILi128EEENS4_14SM90_TMA_STOREES24_S26_S26_EEEvvEEEEvNT_6ParamsE)
        /*0044*/ 	.word	0x00000000
.L_29:


//--------------------- .nv.compat                --------------------------
	.section	.nv.compat,"",@"SHT_CUDA_COMPAT_INFO"
	.align	4
        /*0000*/ 	.byte	0x02, 0x09, 0x01, 0x00, 0x02, 0x02, 0x02, 0x00, 0x02, 0x05, 0x05, 0x00, 0x03, 0x07, 0x01, 0x01
        /*0010*/ 	.byte	0x02, 0x03, 0x01, 0x00, 0x02, 0x06, 0x01, 0x00, 0x04, 0x0b, 0x08, 0x00, 0x09, 0x00, 0x00, 0x00
        /*0020*/ 	.byte	0x00, 0x00, 0x00, 0x00


//--------------------- .nv.info._ZN7cutlass13device_kernelINS_4gemm6kernel13GemmUniversalIN4cute5tupleIJiiiiEEENS1_10collective13CollectiveMmaINS1_35MainloopSm100TmaUmmaWarpSpecializedILi4ELi2ELi4ENS5_IJNS4_1CILi1EEENSA_ILi2EEESB_EEEEENS5_IJNSA_ILi128EEESF_SF_EEENS_12float_e4m3_tENS5_IJlSB_lEEESH_SI_NS4_8TiledMMAINS4_8MMA_AtomIJNS4_10MMA_TraitsINS4_19SM100_MMA_F8F6F4_SSEJSH_SH_fSF_SF_NS4_17integral_constantINS4_4UMMA5MajorELSP_0EEESQ_NSN_INSO_7ScaleInELSR_0EEESS_EEEEEENS4_6LayoutINS5_IJSB_SB_SB_EEENS5_IJNSA_ILi0EEESX_SX_EEEEENS5_IJNS4_10UnderscoreES10_S10_EEEEENS4_23SM90_TMA_LOAD_MULTICASTENS4_14ComposedLayoutINS4_7SwizzleILi3ELi4ELi3EEENS4_18smem_ptr_flag_bitsILi8EEENSV_INS5_IJNSA_ILi8EEESF_EEENS5_IJSF_SB_EEEEEEEvNS4_8identityENS4_13SM90_TMA_LOADES1D_vS1E_EENS_8epilogue10collective18CollectiveEpilogueINS1H_23Sm100TmaWarpSpecializedILi2ELi2ELi64ELb0ELb0EEEJSG_NS5_IJNSV_ISF_SB_EENSV_INSA_ILi64EEESB_EEEEESH_SI_SH_SI_NS1H_6fusion15FusionCallbacksIS1L_NS1Q_17LinearCombinationISH_fSH_fLNS_15FloatRoundStyleE2EEESG_S1P_JEEENS4_5SM1004TMEM4LOAD26SM100_TMEM_LOAD_32dp32b64xES1F_NS14_INS15_ILi2ELi4ELi3EEES18_NSV_INS5_IJS19_S1N_EEENS5_IJS1N_SB_EEEEEEENS4_39AutoVectorizingCopyWithAssumedAlignmentILi128EEENS4_14SM90_TMA_STOREES24_S26_S26_EEEvvEEEEvNT_6ParamsE --------------------------
	.section	.nv.info._ZN7cutlass13device_kernelINS_4gemm6kernel13GemmUniversalIN4cute5tupleIJiiiiEEENS1_10collective13CollectiveMmaINS1_35MainloopSm100TmaUmmaWarpSpecializedILi4ELi2ELi4ENS5_IJNS4_1CILi1EEENSA_ILi2EEESB_EEEEENS5_IJNSA_ILi128EEESF_SF_EEENS_12float_e4m3_tENS5_IJlSB_lEEESH_SI_NS4_8TiledMMAINS4_8MMA_AtomIJNS4_10MMA_TraitsINS4_19SM100_MMA_F8F6F4_SSEJSH_SH_fSF_SF_NS4_17integral_constantINS4_4UMMA5MajorELSP_0EEESQ_NSN_INSO_7ScaleInELSR_0EEESS_EEEEEENS4_6LayoutINS5_IJSB_SB_SB_EEENS5_IJNSA_ILi0EEESX_SX_EEEEENS5_IJNS4_10UnderscoreES10_S10_EEEEENS4_23SM90_TMA_LOAD_MULTICASTENS4_14ComposedLayoutINS4_7SwizzleILi3ELi4ELi3EEENS4_18smem_ptr_flag_bitsILi8EEENSV_INS5_IJNSA_ILi8EEESF_EEENS5_IJSF_SB_EEEEEEEvNS4_8identityENS4_13SM90_TMA_LOADES1D_vS1E_EENS_8epilogue10collective18CollectiveEpilogueINS1H_23Sm100TmaWarpSpecializedILi2ELi2ELi64ELb0ELb0EEEJSG_NS5_IJNSV_ISF_SB_EENSV_INSA_ILi64EEESB_EEEEESH_SI_SH_SI_NS1H_6fusion15FusionCallbacksIS1L_NS1Q_17LinearCombinationISH_fSH_fLNS_15FloatRoundStyleE2EEESG_S1P_JEEENS4_5SM1004TMEM4LOAD26SM100_TMEM_LOAD_32dp32b64xES1F_NS14_INS15_ILi2ELi4ELi3EEES18_NSV_INS5_IJS19_S1N_EEENS5_IJS1N_SB_EEEEEEENS4_39AutoVectorizingCopyWithAssumedAlignmentILi128EEENS4_14SM90_TMA_STOREES24_S26_S26_EEEvvEEEEvNT_6ParamsE,"",@"SHT_CUDA_INFO"
	.sectionflags	@""
	.align	4


	//----- nvinfo : EIATTR_CUDA_API_VERSION
	.align		4
        /*0000*/ 	.byte	0x04, 0x37
        /*0002*/ 	.short	(.L_31 - .L_30)
.L_30:
        /*0004*/ 	.word	0x00000082


	//----- nvinfo : EIATTR_KPARAM_INFO
	.align		4
.L_31:
        /*0008*/ 	.byte	0x04, 0x17
        /*000a*/ 	.short	(.L_33 - .L_32)
.L_32:
        /*000c*/ 	.word	0x00000000
        /*0010*/ 	.short	0x0000
        /*0012*/ 	.short	0x0000
        /*0014*/ 	.byte	0x00, 0xf0, 0x01, 0x20


	//----- nvinfo : EIATTR_AT_ENTRY_FRAGMENTS
	.align		4
.L_33:
        /*0018*/ 	.byte	0x04, 0x4f
        /*001a*/ 	.short	(.L_35 - .L_34)


	//   ....[0]....
.L_34:
        /*001c*/ 	.word	0x00000006


	//----- nvinfo : EIATTR_RESERVED_SMEM_USED
	.align		4
.L_35:
        /*0020*/ 	.byte	0x01, 0x41
	.zero		2


	//----- nvinfo : EIATTR_SPARSE_MMA_MASK
	.align		4
        /*0024*/ 	.byte	0x03, 0x50
        /*0026*/ 	.short	0x0000


	//----- nvinfo : EIATTR_TCGEN05_1CTA_USED
	.align		4
        /*0028*/ 	.byte	0x01, 0x51
	.zero		2


	//----- nvinfo : EIATTR_MAXREG_COUNT
	.align		4
        /*002c*/ 	.byte	0x03, 0x1b
        /*002e*/ 	.short	0x00ff


	//----- nvinfo : EIATTR_NUM_BARRIERS
	.align		4
        /*0030*/ 	.byte	0x02, 0x4c
        /*0032*/ 	.byte	0x07
	.zero		1


	//----- nvinfo : EIATTR_EXTERNS
	.align		4
        /*0034*/ 	.byte	0x04, 0x0f
        /*0036*/ 	.short	(.L_37 - .L_36)


	//   ....[0]....
	.align		4
.L_36:
        /*0038*/ 	.word	index@(__assertfail)


	//----- nvinfo : EIATTR_MERCURY_ISA_VERSION
	.align		4
.L_37:
        /*003c*/ 	.byte	0x03, 0x5f
        /*003e*/ 	.short	0x0101


	//----- nvinfo : EIATTR_INT_WARP_WIDE_INSTR_OFFSETS
	.align		4
        /*0040*/ 	.byte	0x04, 0x31
        /*0042*/ 	.short	(.L_39 - .L_38)


	//   ....[0]....
.L_38:
        /*0044*/ 	.word	0x00003c30


	//   ....[1]....
        /*0048*/ 	.word	0x00003c50


	//   ....[2]....
        /*004c*/ 	.word	0x00003c80


	//   ....[3]....
        /*0050*/ 	.word	0x000047a0


	//   ....[4]....
        /*0054*/ 	.word	0x00004810


	//   ....[5]....
        /*0058*/ 	.word	0x000048f0


	//   ....[6]....
        /*005c*/ 	.word	0x000049a0


	//----- nvinfo : EIATTR_COOP_GROUP_MASK_REGIDS
	.align		4
.L_39:
        /*0060*/ 	.byte	0x04, 0x29
        /*0062*/ 	.short	(.L_41 - .L_40)


	//   ....[0]....
.L_40:
        /*0064*/ 	.word	0xffffffff


	//   ....[1]....
        /*0068*/ 	.word	0xffffffff


	//   ....[2]....
        /*006c*/ 	.word	0xffffffff


	//   ....[3]....
        /*0070*/ 	.word	0xffffffff


	//   ....[4]....
        /*0074*/ 	.word	0xffffffff


	//   ....[5]....
        /*0078*/ 	.word	0xffffffff


	//   ....[6]....
        /*007c*/ 	.word	0xffffffff


	//   ....[7]....
        /*0080*/ 	.word	0xffffffff


	//   ....[8]....
        /*0084*/ 	.word	0xffffffff


	//   ....[9]....
        /*0088*/ 	.word	0xffffffff


	//   ....[10]....
        /*008c*/ 	.word	0xffffffff


	//   ....[11]....
        /*0090*/ 	.word	0xffffffff


	//   ....[12]....
        /*0094*/ 	.word	0xffffffff


	//   ....[13]....
        /*0098*/ 	.word	0xffffffff


	//----- nvinfo : EIATTR_COOP_GROUP_INSTR_OFFSETS
	.align		4
.L_41:
        /*009c*/ 	.byte	0x04, 0x28
        /*009e*/ 	.short	(.L_43 - .L_42)


	//   ....[0]....
.L_42:
        /*00a0*/ 	.word	0x00000080


	//   ....[1]....
        /*00a4*/ 	.word	0x000004f0


	//   ....[2]....
        /*00a8*/ 	.word	0x000006a0


	//   ....[3]....
        /*00ac*/ 	.word	0x00000800


	//   ....[4]....
        /*00b0*/ 	.word	0x00000900


	//   ....[5]....
        /*00b4*/ 	.word	0x00000a70


	//   ....[6]....
        /*00b8*/ 	.word	0x00000c10


	//   ....[7]....
        /*00bc*/ 	.word	0x00000dc0


	//   ....[8]....
        /*00c0*/ 	.word	0x00001fd0


	//   ....[9]....
        /*00c4*/ 	.word	0x00002e80


	//   ....[10]....
        /*00c8*/ 	.word	0x00003090


	//   ....[11]....
        /*00cc*/ 	.word	0x000030c0


	//   ....[12]....
        /*00d0*/ 	.word	0x00003b10


	//   ....[13]....
        /*00d4*/ 	.word	0x00003d40


	//----- nvinfo : EIATTR_VRC_CTA_INIT_COUNT
	.align		4
.L_43:
        /*00d8*/ 	.byte	0x02, 0x4a
        /*00da*/ 	.byte	0x80
	.zero		1


	//----- nvinfo : EIATTR_SYSCALL_OFFSETS
	.align		4
        /*00dc*/ 	.byte	0x04, 0x46
        /*00de*/ 	.short	(.L_45 - .L_44)


	//   ....[0]....
.L_44:
        /*00e0*/ 	.word	0x000055a0


	//   ....[1]....
        /*00e4*/ 	.word	0x000056e0


	//   ....[2]....
        /*00e8*/ 	.word	0x00005f70


	//   ....[3]....
        /*00ec*/ 	.word	0x00007580


	//----- nvinfo : EIATTR_MBARRIER_INSTR_OFFSETS
	.align		4
.L_45:
        /*00f0*/ 	.byte	0x04, 0x39
        /*00f2*/ 	.short	(.L_47 - .L_46)


	//   ....[0]....
.L_46:
        /*00f4*/ 	.word	0x00000610
        /*00f8*/ 	.word	0x000000ff
        /*00fc*/ 	.word	0x00000000
        /*0100*/ 	.short	0x0100
        /*0102*/ 	.byte	0x04
	.zero		1


	//   ....[1]....
        /*0104*/ 	.word	0x00000620
        /*0108*/ 	.word	0x000000ff
        /*010c*/ 	.word	0x00000020
        /*0110*/ 	.short	0x0100
        /*0112*/ 	.byte	0x04
	.zero		1


	//   ....[2]....
        /*0114*/ 	.word	0x00000630
        /*0118*/ 	.word	0x000000ff
        /*011c*/ 	.word	0x00000008
        /*0120*/ 	.short	0x0100
        /*0122*/ 	.byte	0x04
	.zero		1


	//   ....[3]....
        /*0124*/ 	.word	0x00000640
        /*0128*/ 	.word	0x000000ff
        /*012c*/ 	.word	0x00000028
        /*0130*/ 	.short	0x0100
        /*0132*/ 	.byte	0x04
	.zero		1


	//   ....[4]....
        /*0134*/ 	.word	0x00000650
        /*0138*/ 	.word	0x000000ff
        /*013c*/ 	.word	0x00000010
        /*0140*/ 	.short	0x0100
        /*0142*/ 	.byte	0x04
	.zero		1


	//   ....[5]....
        /*0144*/ 	.word	0x00000660
        /*0148*/ 	.word	0x000000ff
        /*014c*/ 	.word	0x00000030
        /*0150*/ 	.short	0x0100
        /*0152*/ 	.byte	0x04
	.zero		1


	//   ....[6]....
        /*0154*/ 	.word	0x00000670
        /*0158*/ 	.word	0x000000ff
        /*015c*/ 	.word	0x00000018
        /*0160*/ 	.short	0x0100
        /*0162*/ 	.byte	0x04
	.zero		1


	//   ....[7]....
        /*0164*/ 	.word	0x00000680
        /*0168*/ 	.word	0x000000ff
        /*016c*/ 	.word	0x00000038
        /*0170*/ 	.short	0x0100
        /*0172*/ 	.byte	0x04
	.zero		1


	//   ....[8]....
        /*0174*/ 	.word	0x000007b0
        /*0178*/ 	.word	0x000000ff
        /*017c*/ 	.word	0x00000040
        /*0180*/ 	.short	0x0100
        /*0182*/ 	.byte	0x04
	.zero		1


	//   ....[9]....
        /*0184*/ 	.word	0x000007c0
        /*0188*/ 	.word	0x000000ff
        /*018c*/ 	.word	0x00000050
        /*0190*/ 	.short	0x0100
        /*0192*/ 	.byte	0x04
	.zero		1


	//   ....[10]....
        /*0194*/ 	.word	0x000007d0
        /*0198*/ 	.word	0x000000ff
        /*019c*/ 	.word	0x00000048
        /*01a0*/ 	.short	0x0100
        /*01a2*/ 	.byte	0x04
	.zero		1


	//   ....[11]....
        /*01a4*/ 	.word	0x000007e0
        /*01a8*/ 	.word	0x000000ff
        /*01ac*/ 	.word	0x00000058
        /*01b0*/ 	.short	0x0100
        /*01b2*/ 	.byte	0x04
	.zero		1


	//   ....[12]....
        /*01b4*/ 	.word	0x000008d0
        /*01b8*/ 	.word	0x000000ff
        /*01bc*/ 	.word	0x00000060
        /*01c0*/ 	.short	0x0100
        /*01c2*/ 	.byte	0x06
	.zero		1


	//   ....[13]....
        /*01c4*/ 	.word	0x000008e0
        /*01c8*/ 	.word	0x000000ff
        /*01cc*/ 	.word	0x00000068
        /*01d0*/ 	.short	0x0100
        /*01d2*/ 	.byte	0x06
	.zero		1


	//   ....[14]....
        /*01d4*/ 	.word	0x00000a20
        /*01d8*/ 	.word	0x000000ff
        /*01dc*/ 	.word	0x00000070
        /*01e0*/ 	.short	0x0100
        /*01e2*/ 	.byte	0x06
	.zero		1


	//   ....[15]....
        /*01e4*/ 	.word	0x00000a30
        /*01e8*/ 	.word	0x000000ff
        /*01ec*/ 	.word	0x00000080
        /*01f0*/ 	.short	0x0100
        /*01f2*/ 	.byte	0x06
	.zero		1


	//   ....[16]....
        /*01f4*/ 	.word	0x00000a40
        /*01f8*/ 	.word	0x000000ff
        /*01fc*/ 	.word	0x00000078
        /*0200*/ 	.short	0x0100
        /*0202*/ 	.byte	0x06
	.zero		1


	//   ....[17]....
        /*0204*/ 	.word	0x00000a50
        /*0208*/ 	.word	0x000000ff
        /*020c*/ 	.word	0x00000088
        /*0210*/ 	.short	0x0100
        /*0212*/ 	.byte	0x06
	.zero		1


	//   ....[18]....
        /*0214*/ 	.word	0x00000b80
        /*0218*/ 	.word	0x000000ff
        /*021c*/ 	.word	0x00000090
        /*0220*/ 	.short	0x0100
        /*0222*/ 	.byte	0x04
	.zero		1


	//   ....[19]....
        /*0224*/ 	.word	0x00000b90
        /*0228*/ 	.word	0x000000ff
        /*022c*/ 	.word	0x000000b0
        /*0230*/ 	.short	0x0100
        /*0232*/ 	.byte	0x04
	.zero		1


	//   ....[20]....
        /*0234*/ 	.word	0x00000ba0
        /*0238*/ 	.word	0x000000ff
        /*023c*/ 	.word	0x00000098
        /*0240*/ 	.short	0x0100
        /*0242*/ 	.byte	0x04
	.zero		1


	//   ....[21]....
        /*0244*/ 	.word	0x00000bb0
        /*0248*/ 	.word	0x000000ff
        /*024c*/ 	.word	0x000000b8
        /*0250*/ 	.short	0x0100
        /*0252*/ 	.byte	0x04
	.zero		1


	//   ....[22]....
        /*0254*/ 	.word	0x00000bc0
        /*0258*/ 	.word	0x000000ff
        /*025c*/ 	.word	0x000000a0
        /*0260*/ 	.short	0x0100
        /*0262*/ 	.byte	0x04
	.zero		1


	//   ....[23]....
        /*0264*/ 	.word	0x00000bd0
        /*0268*/ 	.word	0x000000ff
        /*026c*/ 	.word	0x000000c0
        /*0270*/ 	.short	0x0100
        /*0272*/ 	.byte	0x04
	.zero		1


	//   ....[24]....
        /*0274*/ 	.word	0x00000be0
        /*0278*/ 	.word	0x000000ff
        /*027c*/ 	.word	0x000000a8
        /*0280*/ 	.short	0x0100
        /*0282*/ 	.byte	0x04
	.zero		1


	//   ....[25]....
        /*0284*/ 	.word	0x00000bf0
        /*0288*/ 	.word	0x000000ff
        /*028c*/ 	.word	0x000000c8
        /*0290*/ 	.short	0x0100
        /*0292*/ 	.byte	0x04
	.zero		1


	//   ....[26]....
        /*0294*/ 	.word	0x00000ce0
        /*0298*/ 	.word	0x000000ff
        /*029c*/ 	.word	0x000000d0
        /*02a0*/ 	.short	0x0100
        /*02a2*/ 	.byte	0x04
	.zero		1


	//   ....[27]....
        /*02a4*/ 	.word	0x00000cf0
        /*02a8*/ 	.word	0x000000ff
        /*02ac*/ 	.word	0x000000e0
        /*02b0*/ 	.short	0x0100
        /*02b2*/ 	.byte	0x04
	.zero		1


	//   ....[28]....
        /*02b4*/ 	.word	0x00000d00
        /*02b8*/ 	.word	0x000000ff
        /*02bc*/ 	.word	0x000000d8
        /*02c0*/ 	.short	0x0100
        /*02c2*/ 	.byte	0x04
	.zero		1


	//   ....[29]....
        /*02c4*/ 	.word	0x00000d10
        /*02c8*/ 	.word	0x000000ff
        /*02cc*/ 	.word	0x000000e8
        /*02d0*/ 	.short	0x0100
        /*02d2*/ 	.byte	0x04
	.zero		1


	//   ....[30]....
        /*02d4*/ 	.word	0x00001850
        /*02d8*/ 	.word	0x00000003
        /*02dc*/ 	.word	0x000000e0
        /*02e0*/ 	.short	0x010a
        /*02e2*/ 	.byte	0xff
	.zero		1


	//   ....[31]....
        /*02e4*/ 	.word	0x00001880
        /*02e8*/ 	.word	0x00000003
        /*02ec*/ 	.word	0x000000d0
        /*02f0*/ 	.short	0x0101
        /*02f2*/ 	.byte	0xff
	.zero		1


	//   ....[32]....
        /*02f4*/ 	.word	0x00001950
        /*02f8*/ 	.word	0x000000ff
        /*02fc*/ 	.word	0x00000020
        /*0300*/ 	.short	0x010a
        /*0302*/ 	.byte	0x04
	.zero		1


	//   ....[33]....
        /*0304*/ 	.word	0x000019d0
        /*0308*/ 	.word	0x000000ff
        /*030c*/ 	.word	0x00000020
        /*0310*/ 	.short	0x010a
        /*0312*/ 	.byte	0x21
	.zero		1


	//   ....[34]....
        /*0314*/ 	.word	0x00001b70
        /*0318*/ 	.word	0x000000ff
        /*031c*/ 	.word	0x00000020
        /*0320*/ 	.short	0x010a
        /*0322*/ 	.byte	0x08
	.zero		1


	//   ....[35]....
        /*0324*/ 	.word	0x00001c80
        /*0328*/ 	.word	0x000000ff
        /*032c*/ 	.word	0x00000068
        /*0330*/ 	.short	0x0101
        /*0332*/ 	.byte	0x06
	.zero		1


	//   ....[36]....
        /*0334*/ 	.word	0x00001ca0
        /*0338*/ 	.word	0x000000ff
        /*033c*/ 	.word	0x00000020
        /*0340*/ 	.short	0x010a
        /*0342*/ 	.byte	0x04
	.zero		1


	//   ....[37]....
        /*0344*/ 	.word	0x00001d20
        /*0348*/ 	.word	0x000000ff
        /*034c*/ 	.word	0x00000020
        /*0350*/ 	.short	0x010a
        /*0352*/ 	.byte	0x11
	.zero		1


	//   ....[38]....
        /*0354*/ 	.word	0x00001ec0
        /*0358*/ 	.word	0x000000ff
        /*035c*/ 	.word	0x00000020
        /*0360*/ 	.short	0x010a
        /*0362*/ 	.byte	0x07
	.zero		1


	//   ....[39]....
        /*0364*/ 	.word	0x00002000
        /*0368*/ 	.word	0x00000003
        /*036c*/ 	.word	0x00000070
        /*0370*/ 	.short	0x010a
        /*0372*/ 	.byte	0xff
	.zero		1


	//   ....[40]....
        /*0374*/ 	.word	0x00002150
        /*0378*/ 	.word	0x00000000
        /*037c*/ 	.word	0x00000000
        /*0380*/ 	.short	0x0101
        /*0382*/ 	.byte	0xff
	.zero		1


	//   ....[41]....
        /*0384*/ 	.word	0x00002700
        /*0388*/ 	.word	0x000000ff
        /*038c*/ 	.word	0x00000000
        /*0390*/ 	.short	0x010a
        /*0392*/ 	.byte	0x04
	.zero		1


	//   ....[42]....
        /*0394*/ 	.word	0x00002790
        /*0398*/ 	.word	0x000000ff
        /*039c*/ 	.word	0x00000000
        /*03a0*/ 	.short	0x010a
        /*03a2*/ 	.byte	0x05
	.zero		1


	//   ....[43]....
        /*03a4*/ 	.word	0x00002820
        /*03a8*/ 	.word	0x000000ff
        /*03ac*/ 	.word	0x00000000
        /*03b0*/ 	.short	0x010a
        /*03b2*/ 	.byte	0x05
	.zero		1


	//   ....[44]....
        /*03b4*/ 	.word	0x000028c0
        /*03b8*/ 	.word	0x00000000
        /*03bc*/ 	.word	0x00000000
        /*03c0*/ 	.short	0x010a
        /*03c2*/ 	.byte	0xff
	.zero		1


	//   ....[45]....
        /*03c4*/ 	.word	0x000029e0
        /*03c8*/ 	.word	0x00000002
        /*03cc*/ 	.word	0x000000d0
        /*03d0*/ 	.short	0x010a
        /*03d2*/ 	.byte	0xff
	.zero		1


	//   ....[46]....
        /*03d4*/ 	.word	0x00002a40
        /*03d8*/ 	.word	0x00000004
        /*03dc*/ 	.word	0x00000000
        /*03e0*/ 	.short	0x0101
        /*03e2*/ 	.byte	0xff
	.zero		1


	//   ....[47]....
        /*03e4*/ 	.word	0x00002a60
        /*03e8*/ 	.word	0x000000ff
        /*03ec*/ 	.word	0x00000080
        /*03f0*/ 	.short	0x010a
        /*03f2*/ 	.byte	0x04
	.zero		1


	//   ....[48]....
        /*03f4*/ 	.word	0x00002b80
        /*03f8*/ 	.word	0x00000002
        /*03fc*/ 	.word	0x00000070
        /*0400*/ 	.short	0x010a
        /*0402*/ 	.byte	0xff
	.zero		1


	//   ....[49]....
        /*0404*/ 	.word	0x00002c90
        /*0408*/ 	.word	0x00000002
        /*040c*/ 	.word	0x00000000
        /*0410*/ 	.short	0x0101
        /*0412*/ 	.byte	0xff
	.zero		1


	//   ....[50]....
        /*0414*/ 	.word	0x00002d20
        /*0418*/ 	.word	0x000000ff
        /*041c*/ 	.word	0x00000080
        /*0420*/ 	.short	0x0106
        /*0422*/ 	.byte	0x04
	.zero		1


	//   ....[51]....
        /*0424*/ 	.word	0x00002d40
        /*0428*/ 	.word	0x000000ff
        /*042c*/ 	.word	0x00000080
        /*0430*/ 	.short	0x010a
        /*0432*/ 	.byte	0x04
	.zero		1


	//   ....[52]....
        /*0434*/ 	.word	0x00002dd0
        /*0438*/ 	.word	0x000000ff
        /*043c*/ 	.word	0x00000080
        /*0440*/ 	.short	0x0106
        /*0442*/ 	.byte	0x07
	.zero		1


	//   ....[53]....
        /*0444*/ 	.word	0x00002e10
        /*0448*/ 	.word	0x00000000
        /*044c*/ 	.word	0x00000080
        /*0450*/ 	.short	0x010a
        /*0452*/ 	.byte	0xff
	.zero		1


	//   ....[54]....
        /*0454*/ 	.word	0x00003360
        /*0458*/ 	.word	0x00000000
        /*045c*/ 	.word	0x00000070
        /*0460*/ 	.short	0x010a
        /*0462*/ 	.byte	0xff
	.zero		1


	//   ....[55]....
        /*0464*/ 	.word	0x00003470
        /*0468*/ 	.word	0x00000003
        /*046c*/ 	.word	0x00000000
        /*0470*/ 	.short	0x0101
        /*0472*/ 	.byte	0xff
	.zero		1


	//   ....[56]....
        /*0474*/ 	.word	0x00003480
        /*0478*/ 	.word	0x000000ff
        /*047c*/ 	.word	0x00000000
        /*0480*/ 	.short	0x010a
        /*0482*/ 	.byte	0x04
	.zero		1


	//   ....[57]....
        /*0484*/ 	.word	0x000034a0
        /*0488*/ 	.word	0x000000ff
        /*048c*/ 	.word	0x000000b0
        /*0490*/ 	.short	0x010a
        /*0492*/ 	.byte	0x1e
	.zero		1


	//   ....[58]....
        /*0494*/ 	.word	0x00003570
        /*0498*/ 	.word	0x000000ff
        /*049c*/ 	.word	0x00000000
        /*04a0*/ 	.short	0x010a
        /*04a2*/ 	.byte	0x05
	.zero		1


	//   ....[59]....
        /*04a4*/ 	.word	0x000036b0
        /*04a8*/ 	.word	0x000000ff
        /*04ac*/ 	.word	0x00000000
        /*04b0*/ 	.short	0x010a
        /*04b2*/ 	.byte	0x04
	.zero		1


	//   ....[60]....
        /*04b4*/ 	.word	0x00003940
        /*04b8*/ 	.word	0x000000ff
        /*04bc*/ 	.word	0x00000000
        /*04c0*/ 	.short	0x010a
        /*04c2*/ 	.byte	0x04
	.zero		1


	//   ....[61]....
        /*04c4*/ 	.word	0x000039d0
        /*04c8*/ 	.word	0x000000ff
        /*04cc*/ 	.word	0x00000000
        /*04d0*/ 	.short	0x010a
        /*04d2*/ 	.byte	0x05
	.zero		1


	//   ....[62]....
        /*04d4*/ 	.word	0x00003a60
        /*04d8*/ 	.word	0x000000ff
        /*04dc*/ 	.word	0x00000000
        /*04e0*/ 	.short	0x010a
        /*04e2*/ 	.byte	0x05
	.zero		1


	//   ....[63]....
        /*04e4*/ 	.word	0x00003af0
        /*04e8*/ 	.word	0x000000ff
        /*04ec*/ 	.word	0x00000000
        /*04f0*/ 	.short	0x010a
        /*04f2*/ 	.byte	0x04
	.zero		1


	//   ....[64]....
        /*04f4*/ 	.word	0x00003fa0
        /*04f8*/ 	.word	0x0000000c
        /*04fc*/ 	.word	0x00000070
        /*0500*/ 	.short	0x010a
        /*0502*/ 	.byte	0xff
	.zero		1


	//   ....[65]....
        /*0504*/ 	.word	0x00004110
        /*0508*/ 	.word	0x00000000
        /*050c*/ 	.word	0x00000000
        /*0510*/ 	.short	0x0101
        /*0512*/ 	.byte	0xff
	.zero		1


	//   ....[66]....
        /*0514*/ 	.word	0x000045a0
        /*0518*/ 	.word	0x000000ff
        /*051c*/ 	.word	0x00000068
        /*0520*/ 	.short	0x010a
        /*0522*/ 	.byte	0x15
	.zero		1


	//   ....[67]....
        /*0524*/ 	.word	0x00004720
        /*0528*/ 	.word	0x000000ff
        /*052c*/ 	.word	0x00000050
        /*0530*/ 	.short	0x010a
        /*0532*/ 	.byte	0x15
	.zero		1


	//   ....[68]....
        /*0534*/ 	.word	0x000048a0
        /*0538*/ 	.word	0x000000ff
        /*053c*/ 	.word	0x00000040
        /*0540*/ 	.short	0x010b
        /*0542*/ 	.byte	0x15
	.zero		1


	//   ....[69]....
        /*0544*/ 	.word	0x000048b0
        /*0548*/ 	.word	0x000000ff
        /*054c*/ 	.word	0x00000000
        /*0550*/ 	.short	0x0101
        /*0552*/ 	.byte	0x06
	.zero		1


	//   ....[70]....
        /*0554*/ 	.word	0x000048c0
        /*0558*/ 	.word	0x000000ff
        /*055c*/ 	.word	0x00000058
        /*0560*/ 	.short	0x010a
        /*0562*/ 	.byte	0x15
	.zero		1


	//   ....[71]....
        /*0564*/ 	.word	0x00004ab0
        /*0568*/ 	.word	0x000000ff
        /*056c*/ 	.word	0x00000048
        /*0570*/ 	.short	0x010b
        /*0572*/ 	.byte	0x15
	.zero		1


	//   ....[72]....
        /*0574*/ 	.word	0x00004ac0
        /*0578*/ 	.word	0x000000ff
        /*057c*/ 	.word	0x00000000
        /*0580*/ 	.short	0x0101
        /*0582*/ 	.byte	0x21
	.zero		1


	//   ....[73]....
        /*0584*/ 	.word	0x00004af0
        /*0588*/ 	.word	0x000000ff
        /*058c*/ 	.word	0x00000050
        /*0590*/ 	.short	0x010a
        /*0592*/ 	.byte	0x15
	.zero		1


	//   ....[74]....
        /*0594*/ 	.word	0x00004b30
        /*0598*/ 	.word	0x00000000
        /*059c*/ 	.word	0x00000058
        /*05a0*/ 	.short	0x010a
        /*05a2*/ 	.byte	0xff
	.zero		1


	//   ....[75]....
        /*05a4*/ 	.word	0x00004e40
        /*05a8*/ 	.word	0x00000003
        /*05ac*/ 	.word	0x00000070
        /*05b0*/ 	.short	0x010a
        /*05b2*/ 	.byte	0xff
	.zero		1


	//   ....[76]....
        /*05b4*/ 	.word	0x00004fc0
        /*05b8*/ 	.word	0x00000000
        /*05bc*/ 	.word	0x00000000
        /*05c0*/ 	.short	0x0101
        /*05c2*/ 	.byte	0xff
	.zero		1


	//   ....[77]....
        /*05c4*/ 	.word	0x00005b10
        /*05c8*/ 	.word	0x00000003
        /*05cc*/ 	.word	0x00000040
        /*05d0*/ 	.short	0x010a
        /*05d2*/ 	.byte	0xff
	.zero		1


	//   ....[78]....
        /*05d4*/ 	.word	0x00005b50
        /*05d8*/ 	.word	0x000000ba
        /*05dc*/ 	.word	0x00000090
        /*05e0*/ 	.short	0x010a
        /*05e2*/ 	.byte	0xff
	.zero		1


	//   ....[79]....
        /*05e4*/ 	.word	0x00005c80
        /*05e8*/ 	.word	0x00000003
        /*05ec*/ 	.word	0x00000040
        /*05f0*/ 	.short	0x010a
        /*05f2*/ 	.byte	0xff
	.zero		1


	//   ....[80]....
        /*05f4*/ 	.word	0x00005dc0
        /*05f8*/ 	.word	0x00000000
        /*05fc*/ 	.word	0x00000000
        /*0600*/ 	.short	0x0101
        /*0602*/ 	.byte	0xff
	.zero		1


	//   ....[81]....
        /*0604*/ 	.word	0x00005e40
        /*0608*/ 	.word	0x000000ba
        /*060c*/ 	.word	0x00000090
        /*0610*/ 	.short	0x010a
        /*0612*/ 	.byte	0xff
	.zero		1


	//   ....[82]....
        /*0614*/ 	.word	0x000071f0
        /*0618*/ 	.word	0x000000c1
        /*061c*/ 	.word	0x00000040
        /*0620*/ 	.short	0x010a
        /*0622*/ 	.byte	0xff
	.zero		1


	//   ....[83]....
        /*0624*/ 	.word	0x000072c0
        /*0628*/ 	.word	0x000000c1
        /*062c*/ 	.word	0x00000040
        /*0630*/ 	.short	0x010a
        /*0632*/ 	.byte	0xff
	.zero		1


	//   ....[84]....
        /*0634*/ 	.word	0x00007400
        /*0638*/ 	.word	0x00000000
        /*063c*/ 	.word	0x00000000
        /*0640*/ 	.short	0x0101
        /*0642*/ 	.byte	0xff
	.zero		1


	//   ....[85]....
        /*0644*/ 	.word	0x00007900
        /*0648*/ 	.word	0x000000ff
        /*064c*/ 	.word	0x00000000
        /*0650*/ 	.short	0x0101
        /*0652*/ 	.byte	0x04
	.zero		1


	//   ....[86]....
        /*0654*/ 	.word	0x000088b0
        /*0658*/ 	.word	0x00000003
        /*065c*/ 	.word	0x000000e0
        /*0660*/ 	.short	0x010a
        /*0662*/ 	.byte	0xff
	.zero		1


	//   ....[87]....
        /*0664*/ 	.word	0x00008910
        /*0668*/ 	.word	0x00000000
        /*066c*/ 	.word	0x00000020
        /*0670*/ 	.short	0x010a
        /*0672*/ 	.byte	0xff
	.zero		1


	//   ....[88]....
        /*0674*/ 	.word	0x00008970
        /*0678*/ 	.word	0x00000000
        /*067c*/ 	.word	0x00000020
        /*0680*/ 	.short	0x010a
        /*0682*/ 	.byte	0xff
	.zero		1


	//   ....[89]....
        /*0684*/ 	.word	0x000089c0
        /*0688*/ 	.word	0x00000003
        /*068c*/ 	.word	0x00000070
        /*0690*/ 	.short	0x010a
        /*0692*/ 	.byte	0xff
	.zero		1


	//   ....[90]....
        /*0694*/ 	.word	0x00008a20
        /*0698*/ 	.word	0x00000000
        /*069c*/ 	.word	0x00000000
        /*06a0*/ 	.short	0x010a
        /*06a2*/ 	.byte	0xff
	.zero		1


	//   ....[91]....
        /*06a4*/ 	.word	0x00008a80
        /*06a8*/ 	.word	0x00000000
        /*06ac*/ 	.word	0x00000000
        /*06b0*/ 	.short	0x010a
        /*06b2*/ 	.byte	0xff
	.zero		1


	//   ....[92]....
        /*06b4*/ 	.word	0x00008ae0
        /*06b8*/ 	.word	0x00000000
        /*06bc*/ 	.word	0x00000000
        /*06c0*/ 	.short	0x010a
        /*06c2*/ 	.byte	0xff
	.zero		1


	//   ....[93]....
        /*06c4*/ 	.word	0x00008b30
        /*06c8*/ 	.word	0x00000002
        /*06cc*/ 	.word	0x000000d0
        /*06d0*/ 	.short	0x010a
        /*06d2*/ 	.byte	0xff
	.zero		1


	//   ....[94]....
        /*06d4*/ 	.word	0x00008b90
        /*06d8*/ 	.word	0x00000002
        /*06dc*/ 	.word	0x00000080
        /*06e0*/ 	.short	0x010a
        /*06e2*/ 	.byte	0xff
	.zero		1


	//   ....[95]....
        /*06e4*/ 	.word	0x00008be0
        /*06e8*/ 	.word	0x00000002
        /*06ec*/ 	.word	0x00000070
        /*06f0*/ 	.short	0x010a
        /*06f2*/ 	.byte	0xff
	.zero		1


	//   ....[96]....
        /*06f4*/ 	.word	0x00008c40
        /*06f8*/ 	.word	0x00000000
        /*06fc*/ 	.word	0x00000080
        /*0700*/ 	.short	0x010a
        /*0702*/ 	.byte	0xff
	.zero		1


	//   ....[97]....
        /*0704*/ 	.word	0x00008c90
        /*0708*/ 	.word	0x00000000
        /*070c*/ 	.word	0x00000070
        /*0710*/ 	.short	0x010a
        /*0712*/ 	.byte	0xff
	.zero		1


	//   ....[98]....
        /*0714*/ 	.word	0x00008cf0
        /*0718*/ 	.word	0x00000003
        /*071c*/ 	.word	0x000000b0
        /*0720*/ 	.short	0x010a
        /*0722*/ 	.byte	0xff
	.zero		1


	//   ....[99]....
        /*0724*/ 	.word	0x00008d50
        /*0728*/ 	.word	0x00000000
        /*072c*/ 	.word	0x00000000
        /*0730*/ 	.short	0x010a
        /*0732*/ 	.byte	0xff
	.zero		1


	//   ....[100]....
        /*0734*/ 	.word	0x00008db0
        /*0738*/ 	.word	0x00000000
        /*073c*/ 	.word	0x00000000
        /*0740*/ 	.short	0x010a
        /*0742*/ 	.byte	0xff
	.zero		1


	//   ....[101]....
        /*0744*/ 	.word	0x00008e10
        /*0748*/ 	.word	0x00000000
        /*074c*/ 	.word	0x00000000
        /*0750*/ 	.short	0x010a
        /*0752*/ 	.byte	0xff
	.zero		1


	//   ....[102]....
        /*0754*/ 	.word	0x00008e70
        /*0758*/ 	.word	0x00000000
        /*075c*/ 	.word	0x00000000
        /*0760*/ 	.short	0x010a
        /*0762*/ 	.byte	0xff
	.zero		1


	//   ....[103]....
        /*0764*/ 	.word	0x00008ed0
        /*0768*/ 	.word	0x00000000
        /*076c*/ 	.word	0x00000000
        /*0770*/ 	.short	0x010a
        /*0772*/ 	.byte	0xff
	.zero		1


	//   ....[104]....
        /*0774*/ 	.word	0x00008f20
        /*0778*/ 	.word	0x0000000c
        /*077c*/ 	.word	0x00000070
        /*0780*/ 	.short	0x010a
        /*0782*/ 	.byte	0xff
	.zero		1


	//   ....[105]....
        /*0784*/ 	.word	0x00008f80
        /*0788*/ 	.word	0x00000000
        /*078c*/ 	.word	0x00000068
        /*0790*/ 	.short	0x010a
        /*0792*/ 	.byte	0xff
	.zero		1


	//   ....[106]....
        /*0794*/ 	.word	0x00008fe0
        /*0798*/ 	.word	0x00000000
        /*079c*/ 	.word	0x00000050
        /*07a0*/ 	.short	0x010a
        /*07a2*/ 	.byte	0xff
	.zero		1


	//   ....[107]....
        /*07a4*/ 	.word	0x00009040
        /*07a8*/ 	.word	0x00000000
        /*07ac*/ 	.word	0x00000058
        /*07b0*/ 	.short	0x010a
        /*07b2*/ 	.byte	0xff
	.zero		1


	//   ....[108]....
        /*07b4*/ 	.word	0x000090a0
        /*07b8*/ 	.word	0x00000000
        /*07bc*/ 	.word	0x00000050
        /*07c0*/ 	.short	0x010a
        /*07c2*/ 	.byte	0xff
	.zero		1


	//   ....[109]....
        /*07c4*/ 	.word	0x000090f0
        /*07c8*/ 	.word	0x00000003
        /*07cc*/ 	.word	0x00000070
        /*07d0*/ 	.short	0x010a
        /*07d2*/ 	.byte	0xff
	.zero		1


	//   ....[110]....
        /*07d4*/ 	.word	0x00009140
        /*07d8*/ 	.word	0x00000003
        /*07dc*/ 	.word	0x00000040
        /*07e0*/ 	.short	0x010a
        /*07e2*/ 	.byte	0xff
	.zero		1


	//   ....[111]....
        /*07e4*/ 	.word	0x00009190
        /*07e8*/ 	.word	0x000000ba
        /*07ec*/ 	.word	0x00000090
        /*07f0*/ 	.short	0x010a
        /*07f2*/ 	.byte	0xff
	.zero		1


	//   ....[112]....
        /*07f4*/ 	.word	0x000091e0
        /*07f8*/ 	.word	0x000000c1
        /*07fc*/ 	.word	0x00000040
        /*0800*/ 	.short	0x010a
        /*0802*/ 	.byte	0xff
	.zero		1


	//----- nvinfo : EIATTR_NUM_MBARRIERS
	.align		4
.L_47:
        /*0804*/ 	.byte	0x03, 0x38
        /*0806*/ 	.short	0x001e


	//----- nvinfo : EIATTR_EXIT_INSTR_OFFSETS
	.align		4
        /*0808*/ 	.byte	0x04, 0x1c
        /*080a*/ 	.short	(.L_49 - .L_48)


	//   ....[0]....
.L_48:
        /*080c*/ 	.word	0x000028f0


	//   ....[1]....
        /*0810*/ 	.word	0x00002de0


	//   ....[2]....
        /*0814*/ 	.word	0x00002e40


	//   ....[3]....
        /*0818*/ 	.word	0x00003d50


	//   ....[4]....
        /*081c*/ 	.word	0x00004b60


	//   ....[5]....
        /*0820*/ 	.word	0x00004ba0


	//   ....[6]....
        /*0824*/ 	.word	0x000088a0


	//----- nvinfo : EIATTR_MAX_THREADS
	.align		4
.L_49:
        /*0828*/ 	.byte	0x04, 0x05
        /*082a*/ 	.short	(.L_51 - .L_50)
.L_50:
        /*082c*/ 	.word	0x00000100
        /*0830*/ 	.word	0x00000001
        /*0834*/ 	.word	0x00000001


	//----- nvinfo : EIATTR_CRS_STACK_SIZE
	.align		4
.L_51:
        /*0838*/ 	.byte	0x04, 0x1e
        /*083a*/ 	.short	(.L_53 - .L_52)
.L_52:
        /*083c*/ 	.word	0x00000000


	//----- nvinfo : EIATTR_CBANK_PARAM_SIZE
	.align		4
.L_53:
        /*0840*/ 	.byte	0x03, 0x19
        /*0842*/ 	.short	0x0800


	//----- nvinfo : EIATTR_PARAM_CBANK
	.align		4
        /*0844*/ 	.byte	0x04, 0x0a
        /*0846*/ 	.short	(.L_55 - .L_54)
	.align		4
.L_54:
        /*0848*/ 	.word	index@(.nv.constant0._ZN7cutlass13device_kernelINS_4gemm6kernel13GemmUniversalIN4cute5tupleIJiiiiEEENS1_10collective13CollectiveMmaINS1_35MainloopSm100TmaUmmaWarpSpecializedILi4ELi2ELi4ENS5_IJNS4_1CILi1EEENSA_ILi2EEESB_EEEEENS5_IJNSA_ILi128EEESF_SF_EEENS_12float_e4m3_tENS5_IJlSB_lEEESH_SI_NS4_8TiledMMAINS4_8MMA_AtomIJNS4_10MMA_TraitsINS4_19SM100_MMA_F8F6F4_SSEJSH_SH_fSF_SF_NS4_17integral_constantINS4_4UMMA5MajorELSP_0EEESQ_NSN_INSO_7ScaleInELSR_0EEESS_EEEEEENS4_6LayoutINS5_IJSB_SB_SB_EEENS5_IJNSA_ILi0EEESX_SX_EEEEENS5_IJNS4_10UnderscoreES10_S10_EEEEENS4_23SM90_TMA_LOAD_MULTICASTENS4_14ComposedLayoutINS4_7SwizzleILi3ELi4ELi3EEENS4_18smem_ptr_flag_bitsILi8EEENSV_INS5_IJNSA_ILi8EEESF_EEENS5_IJSF_SB_EEEEEEEvNS4_8identityENS4_13SM90_TMA_LOADES1D_vS1E_EENS_8epilogue10collective18CollectiveEpilogueINS1H_23Sm100TmaWarpSpecializedILi2ELi2ELi64ELb0ELb0EEEJSG_NS5_IJNSV_ISF_SB_EENSV_INSA_ILi64EEESB_EEEEESH_SI_SH_SI_NS1H_6fusion15FusionCallbacksIS1L_NS1Q_17LinearCombinationISH_fSH_fLNS_15FloatRoundStyleE2EEESG_S1P_JEEENS4_5SM1004TMEM4LOAD26SM100_TMEM_LOAD_32dp32b64xES1F_NS14_INS15_ILi2ELi4ELi3EEES18_NSV_INS5_IJS19_S1N_EEENS5_IJS1N_SB_EEEEEEENS4_39AutoVectorizingCopyWithAssumedAlignmentILi128EEENS4_14SM90_TMA_STOREES24_S26_S26_EEEvvEEEEvNT_6ParamsE)
        /*084c*/ 	.short	0x0380
        /*084e*/ 	.short	0x0800


	//----- nvinfo : EIATTR_SW_WAR
	.align		4
.L_55:
        /*0850*/ 	.byte	0x04, 0x36
        /*0852*/ 	.short	(.L_57 - .L_56)
.L_56:
        /*0854*/ 	.word	0x00000008
.L_57:


//--------------------- .nv.callgraph             --------------------------
	.section	.nv.callgraph,"",@"SHT_CUDA_CALLGRAPH"
	.align	4
	.sectionentsize	8
	.align		4
        /*0000*/ 	.word	0x00000000
	.align		4
        /*0004*/ 	.word	0xffffffff
	.align		4
        /*0008*/ 	.word	index@(_ZN7cutlass13device_kernelINS_4gemm6kernel13GemmUniversalIN4cute5tupleIJiiiiEEENS1_10collective13CollectiveMmaINS1_35MainloopSm100TmaUmmaWarpSpecializedILi4ELi2ELi4ENS5_IJNS4_1CILi1EEENSA_ILi2EEESB_EEEEENS5_IJNSA_ILi128EEESF_SF_EEENS_12float_e4m3_tENS5_IJlSB_lEEESH_SI_NS4_8TiledMMAINS4_8MMA_AtomIJNS4_10MMA_TraitsINS4_19SM100_MMA_F8F6F4_SSEJSH_SH_fSF_SF_NS4_17integral_constantINS4_4UMMA5MajorELSP_0EEESQ_NSN_INSO_7ScaleInELSR_0EEESS_EEEEEENS4_6LayoutINS5_IJSB_SB_SB_EEENS5_IJNSA_ILi0EEESX_SX_EEEEENS5_IJNS4_10UnderscoreES10_S10_EEEEENS4_23SM90_TMA_LOAD_MULTICASTENS4_14ComposedLayoutINS4_7SwizzleILi3ELi4ELi3EEENS4_18smem_ptr_flag_bitsILi8EEENSV_INS5_IJNSA_ILi8EEESF_EEENS5_IJSF_SB_EEEEEEEvNS4_8identityENS4_13SM90_TMA_LOADES1D_vS1E_EENS_8epilogue10collective18CollectiveEpilogueINS1H_23Sm100TmaWarpSpecializedILi2ELi2ELi64ELb0ELb0EEEJSG_NS5_IJNSV_ISF_SB_EENSV_INSA_ILi64EEESB_EEEEESH_SI_SH_SI_NS1H_6fusion15FusionCallbacksIS1L_NS1Q_17LinearCombinationISH_fSH_fLNS_15FloatRoundStyleE2EEESG_S1P_JEEENS4_5SM1004TMEM4LOAD26SM100_TMEM_LOAD_32dp32b64xES1F_NS14_INS15_ILi2ELi4ELi3EEES18_NSV_INS5_IJS19_S1N_EEENS5_IJS1N_SB_EEEEEEENS4_39AutoVectorizingCopyWithAssumedAlignmentILi128EEENS4_14SM90_TMA_STOREES24_S26_S26_EEEvvEEEEvNT_6ParamsE)
	.align		4
        /*000c*/ 	.word	index@(__assertfail)
	.align		4
        /*0010*/ 	.word	0x00000000
	.align		4
        /*0014*/ 	.word	0xfffffffe
	.align		4
        /*0018*/ 	.word	0x00000000
	.align		4
        /*001c*/ 	.word	0xfffffffd
	.align		4
        /*0020*/ 	.word	0x00000000
	.align		4
        /*0024*/ 	.word	0xfffffffc


//--------------------- .nv.constant4             --------------------------
	.section	.nv.constant4,"a",@progbits
	.align	8
	.align		8
.nv.constant4:
        /*0000*/ 	.dword	__assertfail
	.align		8
        /*0008*/ 	.dword	__unnamed_1
	.align		8
        /*0010*/ 	.dword	__unnamed_2
	.align		8
        /*0018*/ 	.dword	_ZN39_INTERNAL_b8006f04_4_k_cu_8a3bbe4a_77844cuda3std3__45__cpo5beginE
	.align		8
        /*0020*/ 	.dword	_ZN39_INTERNAL_b8006f04_4_k_cu_8a3bbe4a_77844cuda3std3__45__cpo3endE
	.align		8
        /*0028*/ 	.dword	_ZN39_INTERNAL_b8006f04_4_k_cu_8a3bbe4a_77844cuda3std3__45__cpo6cbeginE
	.align		8
        /*0030*/ 	.dword	_ZN39_INTERNAL_b8006f04_4_k_cu_8a3bbe4a_77844cuda3std3__45__cpo4cendE
	.align		8
        /*0038*/ 	.dword	_ZN39_INTERNAL_b8006f04_4_k_cu_8a3bbe4a_77844cuda3std3__441_GLOBAL__N__b8006f04_4_k_cu_8a3bbe4a_77846ignoreE
	.align		8
        /*0040*/ 	.dword	_ZN39_INTERNAL_b8006f04_4_k_cu_8a3bbe4a_77844cuda3std3__419piecewise_constructE
	.align		8
        /*0048*/ 	.dword	_ZN39_INTERNAL_b8006f04_4_k_cu_8a3bbe4a_77844cuda3std3__48in_placeE
	.align		8
        /*0050*/ 	.dword	_ZN39_INTERNAL_b8006f04_4_k_cu_8a3bbe4a_77844cuda3std6ranges3__45__cpo4swapE
	.align		8
        /*0058*/ 	.dword	_ZN39_INTERNAL_b8006f04_4_k_cu_8a3bbe4a_77844cuda3std6ranges3__45__cpo9iter_moveE
	.align		8
        /*0060*/ 	.dword	_ZN39_INTERNAL_b8006f04_4_k_cu_8a3bbe4a_77844cute7productE
	.align		8
        /*0068*/ 	.dword	_ZN39_INTERNAL_b8006f04_4_k_cu_8a3bbe4a_77844cute1_E
	.align		8
        /*0070*/ 	.dword	$str$25
	.align		8
        /*0078*/ 	.dword	$str$26
	.align		8
        /*0080*/ 	.dword	$str$27
	.align		8
        /*0088*/ 	.dword	$str$28


//--------------------- .text._ZN7cutlass13device_kernelINS_4gemm6kernel13GemmUniversalIN4cute5tupleIJiiiiEEENS1_10collective13CollectiveMmaINS1_35MainloopSm100TmaUmmaWarpSpecializedILi4ELi2ELi4ENS5_IJNS4_1CILi1EEENSA_ILi2EEESB_EEEEENS5_IJNSA_ILi128EEESF_SF_EEENS_12float_e4m3_tENS5_IJlSB_lEEESH_SI_NS4_8TiledMMAINS4_8MMA_AtomIJNS4_10MMA_TraitsINS4_19SM100_MMA_F8F6F4_SSEJSH_SH_fSF_SF_NS4_17integral_constantINS4_4UMMA5MajorELSP_0EEESQ_NSN_INSO_7ScaleInELSR_0EEESS_EEEEEENS4_6LayoutINS5_IJSB_SB_SB_EEENS5_IJNSA_ILi0EEESX_SX_EEEEENS5_IJNS4_10UnderscoreES10_S10_EEEEENS4_23SM90_TMA_LOAD_MULTICASTENS4_14ComposedLayoutINS4_7SwizzleILi3ELi4ELi3EEENS4_18smem_ptr_flag_bitsILi8EEENSV_INS5_IJNSA_ILi8EEESF_EEENS5_IJSF_SB_EEEEEEEvNS4_8identityENS4_13SM90_TMA_LOADES1D_vS1E_EENS_8epilogue10collective18CollectiveEpilogueINS1H_23Sm100TmaWarpSpecializedILi2ELi2ELi64ELb0ELb0EEEJSG_NS5_IJNSV_ISF_SB_EENSV_INSA_ILi64EEESB_EEEEESH_SI_SH_SI_NS1H_6fusion15FusionCallbacksIS1L_NS1Q_17LinearCombinationISH_fSH_fLNS_15FloatRoundStyleE2EEESG_S1P_JEEENS4_5SM1004TMEM4LOAD26SM100_TMEM_LOAD_32dp32b64xES1F_NS14_INS15_ILi2ELi4ELi3EEES18_NSV_INS5_IJS19_S1N_EEENS5_IJS1N_SB_EEEEEEENS4_39AutoVectorizingCopyWithAssumedAlignmentILi128EEENS4_14SM90_TMA_STOREES24_S26_S26_EEEvvEEEEvNT_6ParamsE --------------------------
	.section	.text._ZN7cutlass13device_kernelINS_4gemm6kernel13GemmUniversalIN4cute5tupleIJiiiiEEENS1_10collective13CollectiveMmaINS1_35MainloopSm100TmaUmmaWarpSpecializedILi4ELi2ELi4ENS5_IJNS4_1CILi1EEENSA_ILi2EEESB_EEEEENS5_IJNSA_ILi128EEESF_SF_EEENS_12float_e4m3_tENS5_IJlSB_lEEESH_SI_NS4_8TiledMMAINS4_8MMA_AtomIJNS4_10MMA_TraitsINS4_19SM100_MMA_F8F6F4_SSEJSH_SH_fSF_SF_NS4_17integral_constantINS4_4UMMA5MajorELSP_0EEESQ_NSN_INSO_7ScaleInELSR_0EEESS_EEEEEENS4_6LayoutINS5_IJSB_SB_SB_EEENS5_IJNSA_ILi0EEESX_SX_EEEEENS5_IJNS4_10UnderscoreES10_S10_EEEEENS4_23SM90_TMA_LOAD_MULTICASTENS4_14ComposedLayoutINS4_7SwizzleILi3ELi4ELi3EEENS4_18smem_ptr_flag_bitsILi8EEENSV_INS5_IJNSA_ILi8EEESF_EEENS5_IJSF_SB_EEEEEEEvNS4_8identityENS4_13SM90_TMA_LOADES1D_vS1E_EENS_8epilogue10collective18CollectiveEpilogueINS1H_23Sm100TmaWarpSpecializedILi2ELi2ELi64ELb0ELb0EEEJSG_NS5_IJNSV_ISF_SB_EENSV_INSA_ILi64EEESB_EEEEESH_SI_SH_SI_NS1H_6fusion15FusionCallbacksIS1L_NS1Q_17LinearCombinationISH_fSH_fLNS_15FloatRoundStyleE2EEESG_S1P_JEEENS4_5SM1004TMEM4LOAD26SM100_TMEM_LOAD_32dp32b64xES1F_NS14_INS15_ILi2ELi4ELi3EEES18_NSV_INS5_IJS19_S1N_EEENS5_IJS1N_SB_EEEEEEENS4_39AutoVectorizingCopyWithAssumedAlignmentILi128EEENS4_14SM90_TMA_STOREES24_S26_S26_EEEvvEEEEvNT_6ParamsE,"ax",@progbits
	.align	128
.text._ZN7cutlass13device_kernelINS_4gemm6kernel13GemmUniversalIN4cute5tupleIJiiiiEEENS1_10collective13CollectiveMmaINS1_35MainloopSm100TmaUmmaWarpSpecializedILi4ELi2ELi4ENS5_IJNS4_1CILi1EEENSA_ILi2EEESB_EEEEENS5_IJNSA_ILi128EEESF_SF_EEENS_12float_e4m3_tENS5_IJlSB_lEEESH_SI_NS4_8TiledMMAINS4_8MMA_AtomIJNS4_10MMA_TraitsINS4_19SM100_MMA_F8F6F4_SSEJSH_SH_fSF_SF_NS4_17integral_constantINS4_4UMMA5MajorELSP_0EEESQ_NSN_INSO_7ScaleInELSR_0EEESS_EEEEEENS4_6LayoutINS5_IJSB_SB_SB_EEENS5_IJNSA_ILi0EEESX_SX_EEEEENS5_IJNS4_10UnderscoreES10_S10_EEEEENS4_23SM90_TMA_LOAD_MULTICASTENS4_14ComposedLayoutINS4_7SwizzleILi3ELi4ELi3EEENS4_18smem_ptr_flag_bitsILi8EEENSV_INS5_IJNSA_ILi8EEESF_EEENS5_IJSF_SB_EEEEEEEvNS4_8identityENS4_13SM90_TMA_LOADES1D_vS1E_EENS_8epilogue10collective18CollectiveEpilogueINS1H_23Sm100TmaWarpSpecializedILi2ELi2ELi64ELb0ELb0EEEJSG_NS5_IJNSV_ISF_SB_EENSV_INSA_ILi64EEESB_EEEEESH_SI_SH_SI_NS1H_6fusion15FusionCallbacksIS1L_NS1Q_17LinearCombinationISH_fSH_fLNS_15FloatRoundStyleE2EEESG_S1P_JEEENS4_5SM1004TMEM4LOAD26SM100_TMEM_LOAD_32dp32b64xES1F_NS14_INS15_ILi2ELi4ELi3EEES18_NSV_INS5_IJS19_S1N_EEENS5_IJS1N_SB_EEEEEEENS4_39AutoVectorizingCopyWithAssumedAlignmentILi128EEENS4_14SM90_TMA_STOREES24_S26_S26_EEEvvEEEEvNT_6ParamsE:
        .type           _ZN7cutlass13device_kernelINS_4gemm6kernel13GemmUniversalIN4cute5tupleIJiiiiEEENS1_10collective13CollectiveMmaINS1_35MainloopSm100TmaUmmaWarpSpecializedILi4ELi2ELi4ENS5_IJNS4_1CILi1EEENSA_ILi2EEESB_EEEEENS5_IJNSA_ILi128EEESF_SF_EEENS_12float_e4m3_tENS5_IJlSB_lEEESH_SI_NS4_8TiledMMAINS4_8MMA_AtomIJNS4_10MMA_TraitsINS4_19SM100_MMA_F8F6F4_SSEJSH_SH_fSF_SF_NS4_17integral_constantINS4_4UMMA5MajorELSP_0EEESQ_NSN_INSO_7ScaleInELSR_0EEESS_EEEEEENS4_6LayoutINS5_IJSB_SB_SB_EEENS5_IJNSA_ILi0EEESX_SX_EEEEENS5_IJNS4_10UnderscoreES10_S10_EEEEENS4_23SM90_TMA_LOAD_MULTICASTENS4_14ComposedLayoutINS4_7SwizzleILi3ELi4ELi3EEENS4_18smem_ptr_flag_bitsILi8EEENSV_INS5_IJNSA_ILi8EEESF_EEENS5_IJSF_SB_EEEEEEEvNS4_8identityENS4_13SM90_TMA_LOADES1D_vS1E_EENS_8epilogue10collective18CollectiveEpilogueINS1H_23Sm100TmaWarpSpecializedILi2ELi2ELi64ELb0ELb0EEEJSG_NS5_IJNSV_ISF_SB_EENSV_INSA_ILi64EEESB_EEEEESH_SI_SH_SI_NS1H_6fusion15FusionCallbacksIS1L_NS1Q_17LinearCombinationISH_fSH_fLNS_15FloatRoundStyleE2EEESG_S1P_JEEENS4_5SM1004TMEM4LOAD26SM100_TMEM_LOAD_32dp32b64xES1F_NS14_INS15_ILi2ELi4ELi3EEES18_NSV_INS5_IJS19_S1N_EEENS5_IJS1N_SB_EEEEEEENS4_39AutoVectorizingCopyWithAssumedAlignmentILi128EEENS4_14SM90_TMA_STOREES24_S26_S26_EEEvvEEEEvNT_6ParamsE,@function
        .size           _ZN7cutlass13device_kernelINS_4gemm6kernel13GemmUniversalIN4cute5tupleIJiiiiEEENS1_10collective13CollectiveMmaINS1_35MainloopSm100TmaUmmaWarpSpecializedILi4ELi2ELi4ENS5_IJNS4_1CILi1EEENSA_ILi2EEESB_EEEEENS5_IJNSA_ILi128EEESF_SF_EEENS_12float_e4m3_tENS5_IJlSB_lEEESH_SI_NS4_8TiledMMAINS4_8MMA_AtomIJNS4_10MMA_TraitsINS4_19SM100_MMA_F8F6F4_SSEJSH_SH_fSF_SF_NS4_17integral_constantINS4_4UMMA5MajorELSP_0EEESQ_NSN_INSO_7ScaleInELSR_0EEESS_EEEEEENS4_6LayoutINS5_IJSB_SB_SB_EEENS5_IJNSA_ILi0EEESX_SX_EEEEENS5_IJNS4_10UnderscoreES10_S10_EEEEENS4_23SM90_TMA_LOAD_MULTICASTENS4_14ComposedLayoutINS4_7SwizzleILi3ELi4ELi3EEENS4_18smem_ptr_flag_bitsILi8EEENSV_INS5_IJNSA_ILi8EEESF_EEENS5_IJSF_SB_EEEEEEEvNS4_8identityENS4_13SM90_TMA_LOADES1D_vS1E_EENS_8epilogue10collective18CollectiveEpilogueINS1H_23Sm100TmaWarpSpecializedILi2ELi2ELi64ELb0ELb0EEEJSG_NS5_IJNSV_ISF_SB_EENSV_INSA_ILi64EEESB_EEEEESH_SI_SH_SI_NS1H_6fusion15FusionCallbacksIS1L_NS1Q_17LinearCombinationISH_fSH_fLNS_15FloatRoundStyleE2EEESG_S1P_JEEENS4_5SM1004TMEM4LOAD26SM100_TMEM_LOAD_32dp32b64xES1F_NS14_INS15_ILi2ELi4ELi3EEES18_NSV_INS5_IJS19_S1N_EEENS5_IJS1N_SB_EEEEEEENS4_39AutoVectorizingCopyWithAssumedAlignmentILi128EEENS4_14SM90_TMA_STOREES24_S26_S26_EEEvvEEEEvNT_6ParamsE,(.L_x_150 - _ZN7cutlass13device_kernelINS_4gemm6kernel13GemmUniversalIN4cute5tupleIJiiiiEEENS1_10collective13CollectiveMmaINS1_35MainloopSm100TmaUmmaWarpSpecializedILi4ELi2ELi4ENS5_IJNS4_1CILi1EEENSA_ILi2EEESB_EEEEENS5_IJNSA_ILi128EEESF_SF_EEENS_12float_e4m3_tENS5_IJlSB_lEEESH_SI_NS4_8TiledMMAINS4_8MMA_AtomIJNS4_10MMA_TraitsINS4_19SM100_MMA_F8F6F4_SSEJSH_SH_fSF_SF_NS4_17integral_constantINS4_4UMMA5MajorELSP_0EEESQ_NSN_INSO_7ScaleInELSR_0EEESS_EEEEEENS4_6LayoutINS5_IJSB_SB_SB_EEENS5_IJNSA_ILi0EEESX_SX_EEEEENS5_IJNS4_10UnderscoreES10_S10_EEEEENS4_23SM90_TMA_LOAD_MULTICASTENS4_14ComposedLayoutINS4_7SwizzleILi3ELi4ELi3EEENS4_18smem_ptr_flag_bitsILi8EEENSV_INS5_IJNSA_ILi8EEESF_EEENS5_IJSF_SB_EEEEEEEvNS4_8identityENS4_13SM90_TMA_LOADES1D_vS1E_EENS_8epilogue10collective18CollectiveEpilogueINS1H_23Sm100TmaWarpSpecializedILi2ELi2ELi64ELb0ELb0EEEJSG_NS5_IJNSV_ISF_SB_EENSV_INSA_ILi64EEESB_EEEEESH_SI_SH_SI_NS1H_6fusion15FusionCallbacksIS1L_NS1Q_17LinearCombinationISH_fSH_fLNS_15FloatRoundStyleE2EEESG_S1P_JEEENS4_5SM1004TMEM4LOAD26SM100_TMEM_LOAD_32dp32b64xES1F_NS14_INS15_ILi2ELi4ELi3EEES18_NSV_INS5_IJS19_S1N_EEENS5_IJS1N_SB_EEEEEEENS4_39AutoVectorizingCopyWithAssumedAlignmentILi128EEENS4_14SM90_TMA_STOREES24_S26_S26_EEEvvEEEEvNT_6ParamsE)
        .other          _ZN7cutlass13device_kernelINS_4gemm6kernel13GemmUniversalIN4cute5tupleIJiiiiEEENS1_10collective13CollectiveMmaINS1_35MainloopSm100TmaUmmaWarpSpecializedILi4ELi2ELi4ENS5_IJNS4_1CILi1EEENSA_ILi2EEESB_EEEEENS5_IJNSA_ILi128EEESF_SF_EEENS_12float_e4m3_tENS5_IJlSB_lEEESH_SI_NS4_8TiledMMAINS4_8MMA_AtomIJNS4_10MMA_TraitsINS4_19SM100_MMA_F8F6F4_SSEJSH_SH_fSF_SF_NS4_17integral_constantINS4_4UMMA5MajorELSP_0EEESQ_NSN_INSO_7ScaleInELSR_0EEESS_EEEEEENS4_6LayoutINS5_IJSB_SB_SB_EEENS5_IJNSA_ILi0EEESX_SX_EEEEENS5_IJNS4_10UnderscoreES10_S10_EEEEENS4_23SM90_TMA_LOAD_MULTICASTENS4_14ComposedLayoutINS4_7SwizzleILi3ELi4ELi3EEENS4_18smem_ptr_flag_bitsILi8EEENSV_INS5_IJNSA_ILi8EEESF_EEENS5_IJSF_SB_EEEEEEEvNS4_8identityENS4_13SM90_TMA_LOADES1D_vS1E_EENS_8epilogue10collective18CollectiveEpilogueINS1H_23Sm100TmaWarpSpecializedILi2ELi2ELi64ELb0ELb0EEEJSG_NS5_IJNSV_ISF_SB_EENSV_INSA_ILi64EEESB_EEEEESH_SI_SH_SI_NS1H_6fusion15FusionCallbacksIS1L_NS1Q_17LinearCombinationISH_fSH_fLNS_15FloatRoundStyleE2EEESG_S1P_JEEENS4_5SM1004TMEM4LOAD26SM100_TMEM_LOAD_32dp32b64xES1F_NS14_INS15_ILi2ELi4ELi3EEES18_NSV_INS5_IJS19_S1N_EEENS5_IJS1N_SB_EEEEEEENS4_39AutoVectorizingCopyWithAssumedAlignmentILi128EEENS4_14SM90_TMA_STOREES24_S26_S26_EEEvvEEEEvNT_6ParamsE,@"STO_CUDA_ENTRY STV_DEFAULT"
_ZN7cutlass13device_kernelINS_4gemm6kernel13GemmUniversalIN4cute5tupleIJiiiiEEENS1_10collective13CollectiveMmaINS1_35MainloopSm100TmaUmmaWarpSpecializedILi4ELi2ELi4ENS5_IJNS4_1CILi1EEENSA_ILi2EEESB_EEEEENS5_IJNSA_ILi128EEESF_SF_EEENS_12float_e4m3_tENS5_IJlSB_lEEESH_SI_NS4_8TiledMMAINS4_8MMA_AtomIJNS4_10MMA_TraitsINS4_19SM100_MMA_F8F6F4_SSEJSH_SH_fSF_SF_NS4_17integral_constantINS4_4UMMA5MajorELSP_0EEESQ_NSN_INSO_7ScaleInELSR_0EEESS_EEEEEENS4_6LayoutINS5_IJSB_SB_SB_EEENS5_IJNSA_ILi0EEESX_SX_EEEEENS5_IJNS4_10UnderscoreES10_S10_EEEEENS4_23SM90_TMA_LOAD_MULTICASTENS4_14ComposedLayoutINS4_7SwizzleILi3ELi4ELi3EEENS4_18smem_ptr_flag_bitsILi8EEENSV_INS5_IJNSA_ILi8EEESF_EEENS5_IJSF_SB_EEEEEEEvNS4_8identityENS4_13SM90_TMA_LOADES1D_vS1E_EENS_8epilogue10collective18CollectiveEpilogueINS1H_23Sm100TmaWarpSpecializedILi2ELi2ELi64ELb0ELb0EEEJSG_NS5_IJNSV_ISF_SB_EENSV_INSA_ILi64EEESB_EEEEESH_SI_SH_SI_NS1H_6fusion15FusionCallbacksIS1L_NS1Q_17LinearCombinationISH_fSH_fLNS_15FloatRoundStyleE2EEESG_S1P_JEEENS4_5SM1004TMEM4LOAD26SM100_TMEM_LOAD_32dp32b64xES1F_NS14_INS15_ILi2ELi4ELi3EEES18_NSV_INS5_IJS19_S1N_EEENS5_IJS1N_SB_EEEEEEENS4_39AutoVectorizingCopyWithAssumedAlignmentILi128EEENS4_14SM90_TMA_STOREES24_S26_S26_EEEvvEEEEvNT_6ParamsE:
[----:B------:R-:W1:Y:S01]  /*0000*/  LDC R1, c[0x0][0x37c] ;  /* 0x0000df00ff017b82 */ /* 0x000e620000000800 */
[----:B------:R-:W2:Y:S01]  /*0010*/  S2R R170, SR_TID.X ;  /* 0x0000000000aa7919 */ /* 0x000ea20000002100 */
[----:B------:R-:W3:Y:S01]  /*0020*/  LDCU.64 UR8, c[0x0][0x890] ;  /* 0x00011200ff0877ac */ /* 0x000ee20008000a00 */
[----:B------:R-:W-:Y:S02]  /*0030*/  PRMT R158, RZ, 0x7610, R158 ;  /* 0x00007610ff9e7816 */ /* 0x000fe4000000009e */
[----:B------:R-:W-:Y:S01]  /*0040*/  ELECT P3, URZ, PT ;  /* 0x0000000000ff782f */ /* 0x000fe20003860000 */
[----:B---3--:R-:W-:-:S04]  /*0050*/  UISETP.NE.U32.AND UP0, UPT, UR8, URZ, UPT ;  /* 0x000000ff0800728c */ /* 0x008fc8000bf05070 */
[----:B------:R-:W-:Y:S01]  /*0060*/  UISETP.NE.AND.EX UP0, UPT, UR9, URZ, UPT, UP0 ;  /* 0x000000ff0900728c */ /* 0x000fe2000bf05300 */
[----:B--2---:R-:W-:-:S05]  /*0070*/  SHF.R.U32.HI R159, RZ, 0x5, R170 ;  /* 0x00000005ff9f7819 */ /* 0x004fca00000116aa */
[----:B------:R-:W2:Y:S02]  /*0080*/  SHFL.IDX PT, R0, R159, RZ, 0x1f ;  /* 0x00001fff9f007589 */ /* 0x000ea400000e0000 */
[----:B--2---:R-:W-:Y:S01]  /*0090*/  R2UR UR17, R0 ;  /* 0x00000000001172ca */ /* 0x004fe200000e0000 */
[----:B-1----:R-:W-:-:S14]  /*00a0*/  BRA.U UP0, `(.L_x_0) ;  /* 0x0000000100307547 */ /* 0x002fdc000b800000 */
[----:B------:R-:W1:Y:S02]  /*00b0*/  LDCU.64 UR4, c[0x0][0x888] ;  /* 0x00011100ff0477ac */ /* 0x000e640008000a00 */
[----:B-1----:R-:W-:-:S04]  /*00c0*/  UISETP.NE.U32.AND UP0, UPT, UR4, URZ, UPT ;  /* 0x000000ff0400728c */ /* 0x002fc8000bf05070 */
[----:B------:R-:W-:-:S09]  /*00d0*/  UISETP.NE.AND.EX UP0, UPT, UR5, URZ, UPT, UP0 ;  /* 0x000000ff0500728c */ /* 0x000fd2000bf05300 */
[----:B------:R-:W-:Y:S05]  /*00e0*/  BRA.U !UP0, `(.L_x_1) ;  /* 0x0000000108147547 */ /* 0x000fea000b800000 */
[----:B------:R-:W1:Y:S01]  /*00f0*/  LDC.64 R2, c[0x0][0x888] ;  /* 0x00022200ff027b82 */ /* 0x000e620000000a00 */
[----:B------:R-:W1:Y:S02]  /*0100*/  LDCU.64 UR4, c[0x0][0x358] ;  /* 0x00006b00ff0477ac */ /* 0x000e640008000a00 */
[----:B-1----:R1:W5:Y:S01]  /*0110*/  LDG.E R73, desc[UR4][R2.64] ;  /* 0x0000000402497981 */ /* 0x002362000c1e1900 */
[----:B------:R-:W-:Y:S01]  /*0120*/  HFMA2 R158, -RZ, RZ, 0, 5.9604644775390625e-08 ;  /* 0x00000001ff9e7431 */ /* 0x000fe200000001ff */
[----:B------:R-:W-:Y:S05]  /*0130*/  BRA `(.L_x_0) ;  /* 0x00000000000c7947 */ /* 0x000fea0003800000 */
.L_x_1:
[----:B------:R-:W1:Y:S01]  /*0140*/  LDCU UR4, c[0x0][0x880] ;  /* 0x00011000ff0477ac */ /* 0x000e620008000800 */
[----:B------:R-:W-:Y:S01]  /*0150*/  HFMA2 R158, -RZ, RZ, 0, 5.9604644775390625e-08 ;  /* 0x00000001ff9e7431 */ /* 0x000fe200000001ff */
[----:B-1----:R-:W-:-:S07]  /*0160*/  MOV R73, UR4 ;  /* 0x0000000400497c02 */ /* 0x002fce0008000f00 */
.L_x_0:
[----:B------:R-:W2:Y:S02]  /*0170*/  LDCU.64 UR4, c[0x0][0x8b0] ;  /* 0x00011600ff0477ac */ /* 0x000ea40008000a00 */
[----:B--2---:R-:W-:-:S04]  /*0180*/  UISETP.NE.U32.AND UP0, UPT, UR4, URZ, UPT ;  /* 0x000000ff0400728c */ /* 0x004fc8000bf05070 */
[----:B------:R-:W-:-:S09]  /*0190*/  UISETP.NE.AND.EX UP0, UPT, UR5, URZ, UPT, UP0 ;  /* 0x000000ff0500728c */ /* 0x000fd2000bf05300 */
[----:B------:R-:W-:Y:S05]  /*01a0*/  BRA.U UP0, `(.L_x_2) ;  /* 0x0000000100287547 */ /* 0x000fea000b800000 */
[----:B------:R-:W2:Y:S02]  /*01b0*/  LDCU.64 UR4, c[0x0][0x8a8] ;  /* 0x00011500ff0477ac */ /* 0x000ea40008000a00 */
[----:B--2---:R-:W-:-:S04]  /*01c0*/  UISETP.NE.U32.AND UP0, UPT, UR4, URZ, UPT ;  /* 0x000000ff0400728c */ /* 0x004fc8000bf05070 */
[----:B------:R-:W-:-:S09]  /*01d0*/  UISETP.NE.AND.EX UP0, UPT, UR5, URZ, UPT, UP0 ;  /* 0x000000ff0500728c */ /* 0x000fd2000bf05300 */
[----:B------:R-:W-:Y:S05]  /*01e0*/  BRA.U !UP0, `(.L_x_3) ;  /* 0x0000000108107547 */ /* 0x000fea000b800000 */
[----:B------:R-:W2:Y:S01]  /*01f0*/  LDC.64 R70, c[0x0][0x8a8] ;  /* 0x00022a00ff467b82 */ /* 0x000ea20000000a00 */
[----:B------:R-:W2:Y:S02]  /*0200*/  LDCU.64 UR4, c[0x0][0x358] ;  /* 0x00006b00ff0477ac */ /* 0x000ea40008000a00 */
[----:B--2---:R2:W5:Y:S01]  /*0210*/  LDG.E R70, desc[UR4][R70.64] ;  /* 0x0000000446467981 */ /* 0x004562000c1e1900 */
[----:B------:R-:W-:Y:S05]  /*0220*/  BRA `(.L_x_2) ;  /* 0x0000000000087947 */ /* 0x000fea0003800000 */
.L_x_3:
[----:B------:R-:W2:Y:S02]  /*0230*/  LDCU UR4, c[0x0][0x8a0] ;  /* 0x00011400ff0477ac */ /* 0x000ea40008000800 */
[----:B--2---:R-:W-:Y:S02]  /*0240*/  MOV R70, UR4 ;  /* 0x0000000400467c02 */ /* 0x004fe40008000f00 */
.L_x_2:
[----:B------:R-:W-:Y:S01]  /*0250*/  IMAD.U32 R0, RZ, RZ, UR17 ;  /* 0x00000011ff007e24 */ /* 0x000fe2000f8e00ff */
[----:B------:R-:W-:Y:S04]  /*0260*/  BSSY.RECONVERGENT B0, `(.L_x_4) ;  /* 0x000000c000007945 */ /* 0x000fe80003800200 */
[C---:B------:R-:W-:Y:S02]  /*0270*/  ISETP.NE.OR P1, PT, R0.reuse, 0x1, !P3 ;  /* 0x000000010000780c */ /* 0x040fe40005f25670 */
[----:B------:R-:W-:-:S11]  /*0280*/  ISETP.NE.OR P0, PT, R0, 0x3, !P3 ;  /* 0x000000030000780c */ /* 0x000fd60005f05670 */
[----:B------:R-:W-:Y:S05]  /*0290*/  @P1 BRA `(.L_x_5) ;  /* 0x0000000000201947 */ /* 0x000fea0003800000 */
[----:B------:R-:W3:Y:S02]  /*02a0*/  LDCU.64 UR4, c[0x0][0x348] ;  /* 0x00006900ff0477ac */ /* 0x000ee40008000a00 */
[----:B---3--:R-:W-:Y:S02]  /*02b0*/  UIADD3 UR6, UP1, UPT, UR4, 0x80, URZ ;  /* 0x0000008004067890 */ /* 0x008fe4000ff3e0ff */
[----:B------:R-:W-:Y:S02]  /*02c0*/  UIADD3 UR4, UP0, UPT, UR4, 0x180, URZ ;  /* 0x0000018004047890 */ /* 0x000fe4000ff1e0ff */
[----:B------:R-:W-:Y:S02]  /*02d0*/  UIADD3.X UR7, UPT, UPT, URZ, UR5, URZ, UP1, !UPT ;  /* 0x00000005ff077290 */ /* 0x000fe40008ffe4ff */
[----:B------:R-:W-:-:S07]  /*02e0*/  UIADD3.X UR5, UPT, UPT, URZ, UR5, URZ, UP0, !UPT ;  /* 0x00000005ff057290 */ /* 0x000fce00087fe4ff */
[----:B------:R3:W-:Y:S02]  /*02f0*/  UTMACCTL.PF [UR6] ;  /* 0x00000000060079b9 */ /* 0x0007e40008040000 */
[----:B------:R3:W-:Y:S02]  /*0300*/  UTMACCTL.PF [UR4] ;  /* 0x00000000040079b9 */ /* 0x0007e40008040000 */
[----:B---3--:R-:W-:Y:S01]  /*0310*/  NOP ;  /* 0x0000000000007918 */ /* 0x008fe20000000000 */
.L_x_5:
[----:B------:R-:W-:Y:S05]  /*0320*/  BSYNC.RECONVERGENT B0 ;  /* 0x0000000000007941 */ /* 0x000fea0003800200 */
.L_x_4:
[----:B------:R-:W-:Y:S04]  /*0330*/  BSSY.RECONVERGENT B0, `(.L_x_6) ;  /* 0x000000a000007945 */ /* 0x000fe80003800200 */
        /* <DEDUP_REMOVED lines=9> */
.L_x_7:
[----:B------:R-:W-:Y:S05]  /*03d0*/  BSYNC.RECONVERGENT B0 ;  /* 0x0000000000007941 */ /* 0x000fea0003800200 */
.L_x_6:
[----:B------:R-:W3:Y:S01]  /*03e0*/  LDCU.64 UR4, c[0x0][0x888] ;  /* 0x00011100ff0477ac */ /* 0x000ee20008000a00 */
[----:B------:R-:W-:Y:S02]  /*03f0*/  UISETP.EQ.U32.AND UP1, UPT, UR8, URZ, UPT ;  /* 0x000000ff0800728c */ /* 0x000fe4000bf22070 */
[----:B------:R-:W-:Y:S02]  /*0400*/  UPLOP3.LUT UP3, UPT, UPT, UPT, UPT, 0x80, 0x8 ;  /* 0x000000000008789c */ /* 0x000fe40003f6f070 */
[----:B---3--:R-:W-:-:S04]  /*0410*/  UISETP.NE.U32.AND UP0, UPT, UR4, URZ, UPT ;  /* 0x000000ff0400728c */ /* 0x008fc8000bf05070 */
[----:B------:R-:W-:-:S04]  /*0420*/  UISETP.NE.AND.EX UP0, UPT, UR5, URZ, UPT, UP0 ;  /* 0x000000ff0500728c */ /* 0x000fc8000bf05300 */
[----:B------:R-:W-:-:S04]  /*0430*/  UISETP.EQ.OR.EX UP2, UPT, UR9, URZ, !UP0, UP1 ;  /* 0x000000ff0900728c */ /* 0x000fc8000c742710 */
[----:B------:R-:W-:-:S06]  /*0440*/  UP2UR UR4, UPR, URZ, 0x4 ;  /* 0x00000004ff047883 */ /* 0x000fcc0008000000 */
[----:B------:R-:W-:Y:S01]  /*0450*/  MOV R161, UR4 ;  /* 0x0000000400a17c02 */ /* 0x000fe20008000f00 */
[----:B------:R-:W-:Y:S06]  /*0460*/  BRA.U !UP2, `(.L_x_8) ;  /* 0x000000010a207547 */ /* 0x000fec000b800000 */
[----:B------:R-:W-:Y:S01]  /*0470*/  UISETP.NE.U32.AND UP1, UPT, UR8, URZ, UPT ;  /* 0x000000ff0800728c */ /* 0x000fe2000bf25070 */
[----:B-----5:R-:W-:Y:S01]  /*0480*/  FSETP.NEU.AND P0, PT, R73, RZ, PT ;  /* 0x000000ff4900720b */ /* 0x020fe20003f0d000 */
[----:B------:R-:W-:Y:S02]  /*0490*/  USEL UR4, URZ, 0xffffffff, UP0 ;  /* 0xffffffffff047887 */ /* 0x000fe40008000000 */
[----:B------:R-:W-:-:S10]  /*04a0*/  UISETP.NE.AND.EX UP1, UPT, UR9, URZ, UPT, UP1 ;  /* 0x000000ff0900728c */ /* 0x000fd4000bf25310 */
[----:B------:R-:W-:Y:S01]  /*04b0*/  VOTEU.ANY UP0, P0 ;  /* 0x0000000000ff7886 */ /* 0x000fe20000000100 */
[----:B------:R-:W-:-:S04]  /*04c0*/  @!UP1 USEL UR4, URZ, 0xffffffff, UP0 ;  /* 0xffffffffff049887 */ /* 0x000fc80008000000 */
[----:B------:R-:W-:-:S04]  /*04d0*/  ULOP3.LUT UR4, UR4, 0x1, URZ, 0xc0, !UPT ;  /* 0x0000000104047892 */ /* 0x000fc8000f8ec0ff */
[----:B------:R-:W-:-:S11]  /*04e0*/  UISETP.NE.U32.AND UP3, UPT, UR4, 0x1, UPT ;  /* 0x000000010400788c */ /* 0x000fd6000bf65070 */
.L_x_8:
[----:B-1----:R-:W1:Y:S01]  /*04f0*/  SHFL.IDX PT, R2, R159, RZ, 0x1f ;  /* 0x00001fff9f027589 */ /* 0x002e6200000e0000 */
[----:B------:R-:W-:-:S04]  /*0500*/  UISETP.NE.AND UP0, UPT, UR17, 0x2, UPT ;  /* 0x000000021100788c */ /* 0x000fc8000bf05270 */
[----:B------:R-:W-:Y:S01]  /*0510*/  USEL UR37, URZ, 0x1, UP0 ;  /* 0x00000001ff257887 */ /* 0x000fe20008000000 */
[----:B-1----:R-:W-:-:S13]  /*0520*/  ISETP.NE.AND P0, PT, R2, RZ, PT ;  /* 0x000000ff0200720c */ /* 0x002fda0003f05270 */
[----:B------:R-:W-:Y:S05]  /*0530*/  @P0 BRA `(.L_x_9) ;  /* 0x0000000000580947 */ /* 0x000fea0003800000 */
[----:B------:R-:W1:Y:S01]  /*0540*/  S2UR UR4, SR_CgaCtaId ;  /* 0x00000000000479c3 */ /* 0x000e620000008800 */
[----:B------:R-:W-:Y:S01]  /*0550*/  UMOV UR5, 0x400 ;  /* 0x0000040000057882 */ /* 0x000fe20000000000 */
[----:B------:R-:W-:Y:S01]  /*0560*/  UMOV UR8, 0x1 ;  /* 0x0000000100087882 */ /* 0x000fe20000000000 */
[----:B------:R-:W-:Y:S01]  /*0570*/  UMOV UR6, 0x2 ;  /* 0x0000000200067882 */ /* 0x000fe20000000000 */
[----:B------:R-:W-:-:S04]  /*0580*/  UIADD3 UR8, UPT, UPT, -UR8, 0x100000, URZ ;  /* 0x0010000008087890 */ /* 0x000fc8000fffe1ff */
[----:B------:R-:W-:Y:S02]  /*0590*/  USHF.L.U32 UR9, UR8, 0xb, URZ ;  /* 0x0000000b08097899 */ /* 0x000fe400080006ff */
[----:B------:R-:W-:Y:S02]  /*05a0*/  USHF.L.U32 UR8, UR8, 0x1, URZ ;  /* 0x0000000108087899 */ /* 0x000fe400080006ff */
[----:B------:R-:W-:-:S04]  /*05b0*/  UIADD3 UR6, UPT, UPT, -UR6, 0x100000, URZ ;  /* 0x0010000006067890 */ /* 0x000fc8000fffe1ff */
[----:B------:R-:W-:Y:S02]  /*05c0*/  USHF.L.U32 UR7, UR6, 0xb, URZ ;  /* 0x0000000b06077899 */ /* 0x000fe400080006ff */
[----:B------:R-:W-:Y:S01]  /*05d0*/  USHF.L.U32 UR6, UR6, 0x1, URZ ;  /* 0x0000000106067899 */ /* 0x000fe200080006ff */
[----:B------:R-:W-:Y:S01]  /*05e0*/  ELECT P0, URZ, PT ;  /* 0x0000000000ff782f */ /* 0x000fe20003800000 */
[----:B-1----:R-:W-:Y:S01]  /*05f0*/  ULEA UR4, UR4, UR5, 0x18 ;  /* 0x0000000504047291 */ /* 0x002fe2000f8ec0ff */
[----:B------:R-:W1:Y:S11]  /*0600*/  FENCE.VIEW.ASYNC.S ;  /* 0x00000000000073c6 */ /* 0x000e760000000000 */
[----:B-1----:R1:W3:Y:S01]  /*0610*/  SYNCS.EXCH.64 URZ, [UR4], UR8 ;  /* 0x0000000804ff75b2 */ /* 0x0022e20008000100 */
[----:B------:R1:W4:Y:S01]  /*0620*/  SYNCS.EXCH.64 URZ, [UR4+0x20], UR6 ;  /* 0x0000200604ff75b2 */ /* 0x0003220008000100 */
[----:B------:R1:W1:Y:S01]  /*0630*/  SYNCS.EXCH.64 URZ, [UR4+0x8], UR8 ;  /* 0x0000080804ff75b2 */ /* 0x0002620008000100 */
[----:B------:R1:W1:Y:S01]  /*0640*/  SYNCS.EXCH.64 URZ, [UR4+0x28], UR6 ;  /* 0x0000280604ff75b2 */ /* 0x0002620008000100 */
[----:B------:R1:W1:Y:S01]  /*0650*/  SYNCS.EXCH.64 URZ, [UR4+0x10], UR8 ;  /* 0x0000100804ff75b2 */ /* 0x0002620008000100 */
[----:B------:R1:W1:Y:S01]  /*0660*/  SYNCS.EXCH.64 URZ, [UR4+0x30], UR6 ;  /* 0x0000300604ff75b2 */ /* 0x0002620008000100 */
[----:B------:R1:W1:Y:S01]  /*0670*/  SYNCS.EXCH.64 URZ, [UR4+0x18], UR8 ;  /* 0x0000180804ff75b2 */ /* 0x0002620008000100 */
[----:B------:R1:W1:Y:S01]  /*0680*/  SYNCS.EXCH.64 URZ, [UR4+0x38], UR6 ;  /* 0x0000380604ff75b2 */ /* 0x0002620008000100 */
[----:B------:R-:W-:Y:S01]  /*0690*/  NOP ;  /* 0x0000000000007918 */ /* 0x000fe20000000000 */
.L_x_9:
[----:B------:R-:W2:Y:S01]  /*06a0*/  SHFL.IDX PT, R2, R159, RZ, 0x1f ;  /* 0x00001fff9f027589 */ /* 0x000ea200000e0000 */
[----:B------:R-:W-:Y:S01]  /*06b0*/  NOP ;  /* 0x0000000000007918 */ /* 0x000fe20000000000 */
[----:B--2---:R-:W-:-:S13]  /*06c0*/  ISETP.NE.AND P0, PT, R2, 0x1, PT ;  /* 0x000000010200780c */ /* 0x004fda0003f05270 */
[----:B------:R-:W-:Y:S05]  /*06d0*/  @P0 BRA `(.L_x_10) ;  /* 0x0000000000480947 */ /* 0x000fea0003800000 */
[----:B-1----:R-:W1:Y:S01]  /*06e0*/  S2UR UR4, SR_CgaCtaId ;  /* 0x00000000000479c3 */ /* 0x002e620000008800 */
        /* <DEDUP_REMOVED lines=12> */
[----:B-1----:R2:W1:Y:S01]  /*07b0*/  SYNCS.EXCH.64 URZ, [UR4+0x40], UR8 ;  /* 0x0000400804ff75b2 */ /* 0x0024620008000100 */
[----:B------:R2:W1:Y:S01]  /*07c0*/  SYNCS.EXCH.64 URZ, [UR4+0x50], UR6 ;  /* 0x0000500604ff75b2 */ /* 0x0004620008000100 */
[----:B------:R2:W1:Y:S01]  /*07d0*/  SYNCS.EXCH.64 URZ, [UR4+0x48], UR8 ;  /* 0x0000480804ff75b2 */ /* 0x0004620008000100 */
[----:B------:R2:W1:Y:S02]  /*07e0*/  SYNCS.EXCH.64 URZ, [UR4+0x58], UR6 ;  /* 0x0000580604ff75b2 */ /* 0x0004640008000100 */
[----:B--2---:R-:W-:Y:S01]  /*07f0*/  NOP ;  /* 0x0000000000007918 */ /* 0x004fe20000000000 */
.L_x_10:
[----:B------:R-:W2:Y:S01]  /*0800*/  SHFL.IDX PT, R2, R159, RZ, 0x1f ;  /* 0x00001fff9f027589 */ /* 0x000ea200000e0000 */
[----:B------:R-:W-:Y:S01]  /*0810*/  NOP ;  /* 0x0000000000007918 */ /* 0x000fe20000000000 */
[----:B--2---:R-:W-:-:S13]  /*0820*/  ISETP.NE.AND P0, PT, R2, 0x3, PT ;  /* 0x000000030200780c */ /* 0x004fda0003f05270 */
[----:B------:R-:W-:Y:S05]  /*0830*/  @P0 BRA `(.L_x_11) ;  /* 0x0000000000300947 */ /* 0x000fea0003800000 */
[----:B-1----:R-:W1:Y:S01]  /*0840*/  S2UR UR6, SR_CgaCtaId ;  /* 0x00000000000679c3 */ /* 0x002e620000008800 */
[----:B------:R-:W-:Y:S01]  /*0850*/  UMOV UR4, 0x400 ;  /* 0x0000040000047882 */ /* 0x000fe20000000000 */
[----:B------:R-:W-:Y:S01]  /*0860*/  UMOV UR5, 0x20 ;  /* 0x0000002000057882 */ /* 0x000fe20000000000 */
[----:B------:R-:W-:Y:S01]  /*0870*/  ELECT P0, URZ, PT ;  /* 0x0000000000ff782f */ /* 0x000fe20003800000 */
[----:B-1----:R-:W-:Y:S02]  /*0880*/  ULEA UR6, UR6, UR4, 0x18 ;  /* 0x0000000406067291 */ /* 0x002fe4000f8ec0ff */
[----:B------:R-:W-:-:S04]  /*0890*/  UIADD3 UR4, UPT, UPT, -UR5, 0x100000, URZ ;  /* 0x0010000005047890 */ /* 0x000fc8000fffe1ff */
[----:B------:R-:W-:Y:S02]  /*08a0*/  USHF.L.U32 UR5, UR4, 0xb, URZ ;  /* 0x0000000b04057899 */ /* 0x000fe400080006ff */
[----:B------:R-:W-:Y:S01]  /*08b0*/  USHF.L.U32 UR4, UR4, 0x1, URZ ;  /* 0x0000000104047899 */ /* 0x000fe200080006ff */
[----:B------:R-:W1:Y:S11]  /*08c0*/  FENCE.VIEW.ASYNC.S ;  /* 0x00000000000073c6 */ /* 0x000e760000000000 */
[----:B-1----:R2:W1:Y:S01]  /*08d0*/  SYNCS.EXCH.64 URZ, [UR6+0x60], UR4 ;  /* 0x0000600406ff75b2 */ /* 0x0024620008000100 */
[----:B------:R2:W1:Y:S02]  /*08e0*/  SYNCS.EXCH.64 URZ, [UR6+0x68], UR4 ;  /* 0x0000680406ff75b2 */ /* 0x0004640008000100 */
[----:B--2---:R-:W-:Y:S01]  /*08f0*/  NOP ;  /* 0x0000000000007918 */ /* 0x004fe20000000000 */
.L_x_11:
[----:B------:R-:W2:Y:S01]  /*0900*/  SHFL.IDX PT, R2, R159, RZ, 0x1f ;  /* 0x00001fff9f027589 */ /* 0x000ea200000e0000 */
[----:B------:R-:W-:Y:S01]  /*0910*/  NOP ;  /* 0x0000000000007918 */ /* 0x000fe20000000000 */
[----:B--2---:R-:W-:-:S13]  /*0920*/  ISETP.NE.AND P0, PT, R2, 0x4, PT ;  /* 0x000000040200780c */ /* 0x004fda0003f05270 */
[----:B------:R-:W-:Y:S05]  /*0930*/  @P0 BRA `(.L_x_12) ;  /* 0x00000000004c0947 */ /* 0x000fea0003800000 */
[----:B-1----:R-:W1:Y:S01]  /*0940*/  S2UR UR6, SR_CgaCtaId ;  /* 0x00000000000679c3 */ /* 0x002e620000008800 */
[----:B------:R-:W-:Y:S01]  /*0950*/  UMOV UR4, 0x1e0 ;  /* 0x000001e000047882 */ /* 0x000fe20000000000 */
[----:B------:R-:W-:Y:S01]  /*0960*/  UMOV UR5, 0x400 ;  /* 0x0000040000057882 */ /* 0x000fe20000000000 */
[----:B------:R-:W-:Y:S01]  /*0970*/  USEL UR4, UR4, 0x1a0, UP3 ;  /* 0x000001a004047887 */ /* 0x000fe20009800000 */
[----:B------:R-:W-:Y:S01]  /*0980*/  UMOV UR8, 0x1 ;  /* 0x0000000100087882 */ /* 0x000fe20000000000 */
[----:B------:R-:W-:Y:S01]  /*0990*/  ELECT P0, URZ, PT ;  /* 0x0000000000ff782f */ /* 0x000fe20003800000 */
[----:B------:R-:W-:-:S04]  /*09a0*/  UIADD3 UR8, UPT, UPT, -UR8, 0x100000, URZ ;  /* 0x0010000008087890 */ /* 0x000fc8000fffe1ff */
[----:B------:R-:W-:Y:S02]  /*09b0*/  USHF.L.U32 UR9, UR8, 0xb, URZ ;  /* 0x0000000b08097899 */ /* 0x000fe400080006ff */
[----:B------:R-:W-:Y:S02]  /*09c0*/  USHF.L.U32 UR8, UR8, 0x1, URZ ;  /* 0x0000000108087899 */ /* 0x000fe400080006ff */
[----:B-1----:R-:W-:Y:S02]  /*09d0*/  ULEA UR6, UR6, UR5, 0x18 ;  /* 0x0000000506067291 */ /* 0x002fe4000f8ec0ff */
[----:B------:R-:W-:-:S04]  /*09e0*/  UIADD3 UR4, UPT, UPT, -UR4, 0x100000, URZ ;  /* 0x0010000004047890 */ /* 0x000fc8000fffe1ff */
[----:B------:R-:W-:Y:S02]  /*09f0*/  USHF.L.U32 UR5, UR4, 0xb, URZ ;  /* 0x0000000b04057899 */ /* 0x000fe400080006ff */
[----:B------:R-:W-:Y:S01]  /*0a00*/  USHF.L.U32 UR4, UR4, 0x1, URZ ;  /* 0x0000000104047899 */ /* 0x000fe200080006ff */
[----:B------:R-:W1:Y:S03]  /*0a10*/  FENCE.VIEW.ASYNC.S ;  /* 0x00000000000073c6 */ /* 0x000e660000000000 */
[----:B-1----:R2:W1:Y:S08]  /*0a20*/  SYNCS.EXCH.64 URZ, [UR6+0x70], UR8 ;  /* 0x0000700806ff75b2 */ /* 0x0024700008000100 */
[----:B------:R2:W1:Y:S01]  /*0a30*/  SYNCS.EXCH.64 URZ, [UR6+0x80], UR4 ;  /* 0x0000800406ff75b2 */ /* 0x0004620008000100 */
[----:B------:R2:W1:Y:S01]  /*0a40*/  SYNCS.EXCH.64 URZ, [UR6+0x78], UR8 ;  /* 0x0000780806ff75b2 */ /* 0x0004620008000100 */
[----:B------:R2:W1:Y:S02]  /*0a50*/  SYNCS.EXCH.64 URZ, [UR6+0x88], UR4 ;  /* 0x0000880406ff75b2 */ /* 0x0004640008000100 */
[----:B--2---:R-:W-:Y:S01]  /*0a60*/  NOP ;  /* 0x0000000000007918 */ /* 0x004fe20000000000 */
.L_x_12:
        /* <DEDUP_REMOVED lines=20> */
[----:B------:R2:W1:Y:S01]  /*0bb0*/  SYNCS.EXCH.64 URZ, [UR4+0xb8], UR6 ;  /* 0x0000b80604ff75b2 */ /* 0x0004620008000100 */
[----:B------:R2:W1:Y:S01]  /*0bc0*/  SYNCS.EXCH.64 URZ, [UR4+0xa0], UR8 ;  /* 0x0000a00804ff75b2 */ /* 0x0004620008000100 */
[----:B------:R2:W1:Y:S01]  /*0bd0*/  SYNCS.EXCH.64 URZ, [UR4+0xc0], UR6 ;  /* 0x0000c00604ff75b2 */ /* 0x0004620008000100 */
[----:B------:R2:W1:Y:S01]  /*0be0*/  SYNCS.EXCH.64 URZ, [UR4+0xa8], UR8 ;  /* 0x0000a80804ff75b2 */ /* 0x0004620008000100 */
[----:B------:R2:W1:Y:S02]  /*0bf0*/  SYNCS.EXCH.64 URZ, [UR4+0xc8], UR6 ;  /* 0x0000c80604ff75b2 */ /* 0x0004640008000100 */
[----:B--2---:R-:W-:Y:S01]  /*0c00*/  NOP ;  /* 0x0000000000007918 */ /* 0x004fe20000000000 */
.L_x_13:
[----:B------:R-:W2:Y:S01]  /*0c10*/  SHFL.IDX PT, R2, R159, RZ, 0x1f ;  /* 0x00001fff9f027589 */ /* 0x000ea200000e0000 */
[----:B------:R-:W1:Y:S01]  /*0c20*/  S2UR UR45, SR_CgaCtaId ;  /* 0x00000000002d79c3 */ /* 0x000e620000008800 */
[----:B------:R-:W-:Y:S01]  /*0c30*/  NOP ;  /* 0x0000000000007918 */ /* 0x000fe20000000000 */
[----:B--2---:R-:W-:-:S13]  /*0c40*/  ISETP.NE.AND P0, PT, R2, 0x3, PT ;  /* 0x000000030200780c */ /* 0x004fda0003f05270 */
[----:B-1----:R-:W-:Y:S05]  /*0c50*/  @P0 BRA `(.L_x_14) ;  /* 0x0000000000340947 */ /* 0x002fea0003800000 */
[----:B------:R-:W-:Y:S01]  /*0c60*/  UMOV UR4, 0x400 ;  /* 0x0000040000047882 */ /* 0x000fe20000000000 */
[----:B------:R-:W-:Y:S01]  /*0c70*/  UMOV UR6, 0x20 ;  /* 0x0000002000067882 */ /* 0x000fe20000000000 */
[----:B------:R-:W-:Y:S02]  /*0c80*/  ULEA UR4, UR45, UR4, 0x18 ;  /* 0x000000042d047291 */ /* 0x000fe4000f8ec0ff */
[----:B------:R-:W-:-:S04]  /*0c90*/  UIADD3 UR6, UPT, UPT, -UR6, 0x100000, URZ ;  /* 0x0010000006067890 */ /* 0x000fc8000fffe1ff */
[----:B------:R-:W-:Y:S02]  /*0ca0*/  USHF.L.U32 UR7, UR6, 0xb, URZ ;  /* 0x0000000b06077899 */ /* 0x000fe400080006ff */
[----:B------:R-:W-:Y:S01]  /*0cb0*/  USHF.L.U32 UR6, UR6, 0x1, URZ ;  /* 0x0000000106067899 */ /* 0x000fe200080006ff */
[----:B------:R-:W-:Y:S01]  /*0cc0*/  ELECT P0, URZ, PT ;  /* 0x0000000000ff782f */ /* 0x000fe20003800000 */
[----:B------:R-:W1:Y:S10]  /*0cd0*/  FENCE.VIEW.ASYNC.S ;  /* 0x00000000000073c6 */ /* 0x000e740000000000 */
[----:B-1----:R1:W2:Y:S01]  /*0ce0*/  SYNCS.EXCH.64 URZ, [UR4+0xd0], UR6 ;  /* 0x0000d00604ff75b2 */ /* 0x0022a20008000100 */
[----:B------:R1:W1:Y:S01]  /*0cf0*/  SYNCS.EXCH.64 URZ, [UR4+0xe0], UR6 ;  /* 0x0000e00604ff75b2 */ /* 0x0002620008000100 */
[----:B------:R1:W1:Y:S01]  /*0d00*/  SYNCS.EXCH.64 URZ, [UR4+0xd8], UR6 ;  /* 0x0000d80604ff75b2 */ /* 0x0002620008000100 */
[----:B------:R1:W1:Y:S01]  /*0d10*/  SYNCS.EXCH.64 URZ, [UR4+0xe8], UR6 ;  /* 0x0000e80604ff75b2 */ /* 0x0002620008000100 */
[----:B------:R-:W-:Y:S01]  /*0d20*/  NOP ;  /* 0x0000000000007918 */ /* 0x000fe20000000000 */
.L_x_14:
[----:B-1----:R-:W1:Y:S01]  /*0d30*/  LDCU UR4, c[0x0][0x36c] ;  /* 0x00006d80ff0477ac */ /* 0x002e620008000800 */
[----:B------:R-:W-:Y:S01]  /*0d40*/  ISETP.NE.OR P3, PT, R0, 0x2, !P3 ;  /* 0x000000020000780c */ /* 0x000fe20005f65670 */
[----:B------:R-:W-:Y:S01]  /*0d50*/  NOP ;  /* 0x0000000000007918 */ /* 0x000fe20000000000 */
[----:B------:R-:W-:Y:S01]  /*0d60*/  LOP3.LUT R0, R170, 0x1f, RZ, 0xc0, !PT ;  /* 0x0000001faa007812 */ /* 0x000fe200078ec0ff */
[----:B------:R-:W-:Y:S02]  /*0d70*/  UISETP.NE.AND UP4, UPT, UR17, URZ, UPT ;  /* 0x000000ff1100728c */ /* 0x000fe4000bf85270 */
[----:B-1----:R-:W-:-:S09]  /*0d80*/  UISETP.EQ.U32.AND UP5, UPT, UR4, 0x1, UPT ;  /* 0x000000010400788c */ /* 0x002fd2000bfa2070 */
[----:B------:R-:W-:Y:S05]  /*0d90*/  BRA.U !UP5, `(.L_x_15) ;  /* 0x000000010d087547 */ /* 0x000fea000b800000 */
[----:B--234-:R-:W-:Y:S01]  /*0da0*/  UCGABAR_ARV ;  /* 0x00000000000079c7 */ /* 0x01cfe20008000000 */
[----:B------:R-:W-:Y:S05]  /*0db0*/  BRA `(.L_x_16) ;  /* 0x0000000000047947 */ /* 0x000fea0003800000 */
.L_x_15:
[----:B--234-:R-:W-:Y:S01]  /*0dc0*/  NOP ;  /* 0x0000000000007918 */ /* 0x01cfe20000000000 */
.L_x_16:
[----:B------:R-:W1:Y:S01]  /*0dd0*/  S2UR UR7, SR_CTAID.X ;  /* 0x00000000000779c3 */ /* 0x000e620000002500 */
[----:B------:R-:W-:-:S05]  /*0de0*/  CS2R.32 R160, SR_CgaSize ;  /* 0x0000000000a07805 */ /* 0x000fca0000008a00 */
[----:B------:R-:W-:-:S05]  /*0df0*/  IMAD R160, R160, -0xa0, RZ ;  /* 0xffffff60a0a07824 */ /* 0x000fca00078e02ff */
[----:B------:R-:W-:-:S14]  /*0e00*/  R2UR UR5, R160 ;  /* 0x00000000a00572ca */ /* 0x000fdc00000e0000 */
[----:B------:R-:W2:Y:S01]  /*0e10*/  LDCU UR5, c[0x0][UR5+0x2b0] ;  /* 0x00005600050577ac */ /* 0x000ea20008000800 */
[----:B------:R-:W-:-:S05]  /*0e20*/  CS2R.32 R160, SR_CgaSize ;  /* 0x0000000000a07805 */ /* 0x000fca0000008a00 */
[----:B------:R-:W-:-:S05]  /*0e30*/  IMAD R160, R160, -0xa0, RZ ;  /* 0xffffff60a0a07824 */ /* 0x000fca00078e02ff */
[----:B------:R-:W-:-:S14]  /*0e40*/  R2UR UR4, R160 ;  /* 0x00000000a00472ca */ /* 0x000fdc00000e0000 */
[----:B------:R-:W3:Y:S01]  /*0e50*/  LDCU UR4, c[0x0][UR4+0x2b4] ;  /* 0x00005680040477ac */ /* 0x000ee20008000800 */
[----:B------:R-:W4:Y:S01]  /*0e60*/  S2UR UR8, SR_CTAID.Y ;  /* 0x00000000000879c3 */ /* 0x000f220000002600 */
[----:B------:R-:W-:-:S05]  /*0e70*/  CS2R.32 R160, SR_CgaSize ;  /* 0x0000000000a07805 */ /* 0x000fca0000008a00 */
[----:B------:R-:W-:-:S05]  /*0e80*/  IMAD R160, R160, -0xa0, RZ ;  /* 0xffffff60a0a07824 */ /* 0x000fca00078e02ff */
[----:B------:R-:W-:-:S14]  /*0e90*/  R2UR UR9, R160 ;  /* 0x00000000a00972ca */ /* 0x000fdc00000e0000 */
[----:B------:R-:W3:Y:S01]  /*0ea0*/  LDCU UR9, c[0x0][UR9+0x2a0] ;  /* 0x00005400090977ac */ /* 0x000ee20008000800 */
[----:B------:R-:W3:Y:S01]  /*0eb0*/  LDCU UR21, c[0x0][0xb24] ;  /* 0x00016480ff1577ac */ /* 0x000ee20008000800 */
[----:B------:R-:W1:Y:S01]  /*0ec0*/  S2UR UR36, SR_CTAID.Z ;  /* 0x00000000002479c3 */ /* 0x000e620000002700 */
[----:B------:R-:W-:-:S05]  /*0ed0*/  CS2R.32 R160, SR_CgaSize ;  /* 0x0000000000a07805 */ /* 0x000fca0000008a00 */
[----:B------:R-:W-:-:S05]  /*0ee0*/  IMAD R160, R160, -0xa0, RZ ;  /* 0xffffff60a0a07824 */ /* 0x000fca00078e02ff */
[----:B------:R-:W-:-:S14]  /*0ef0*/  R2UR UR63, R160 ;  /* 0x00000000a03f72ca */ /* 0x000fdc00000e0000 */
[----:B------:R-:W3:Y:S01]  /*0f00*/  LDCU UR63, c[0x0][UR63+0x2a4] ;  /* 0x000054803f3f77ac */ /* 0x000ee20008000800 */
[----:B------:R-:W3:Y:S01]  /*0f10*/  LDCU UR42, c[0x0][0xb24] ;  /* 0x00016480ff2a77ac */ /* 0x000ee20008000800 */
[----:B-1----:R-:W-:Y:S01]  /*0f20*/  I2FP.F32.U32 R3, UR7 ;  /* 0x0000000700037c45 */ /* 0x002fe20008201000 */
[----:B------:R-:W1:Y:S04]  /*0f30*/  LDCU UR28, c[0x0][0xb30] ;  /* 0x00016600ff1c77ac */ /* 0x000e680008000800 */
[----:B--2---:R-:W-:Y:S01]  /*0f40*/  FMUL R3, R3, UR5 ;  /* 0x0000000503037c20 */ /* 0x004fe20008400000 */
[----:B------:R-:W-:Y:S01]  /*0f50*/  USHF.L.U32 UR26, UR45, 0xd, URZ ;  /* 0x0000000d2d1a7899 */ /* 0x000fe200080006ff */
[----:B----4-:R-:W-:Y:S01]  /*0f60*/  I2FP.F32.U32 R2, UR8 ;  /* 0x0000000800027c45 */ /* 0x010fe20008201000 */
[----:B---3--:R-:W-:-:S03]  /*0f70*/  UISETP.GE.AND UP2, UPT, UR21, 0x1, UPT ;  /* 0x000000011500788c */ /* 0x008fc6000bf46270 */
[----:B------:R-:W2:Y:S01]  /*0f80*/  F2I.U32.TRUNC.NTZ R3, R3 ;  /* 0x0000000300037305 */ /* 0x000ea2000020f000 */
[----:B------:R-:W-:Y:S01]  /*0f90*/  UMOV UR16, UR7 ;  /* 0x0000000700107c82 */ /* 0x000fe20008000000 */
[----:B------:R-:W-:Y:S01]  /*0fa0*/  FMUL R2, R2, UR4 ;  /* 0x0000000402027c20 */ /* 0x000fe20008400000 */
[----:B------:R-:W-:-:S05]  /*0fb0*/  UMOV UR20, UR8 ;  /* 0x0000000800147c82 */ /* 0x000fca0008000000 */
[----:B------:R-:W3:Y:S01]  /*0fc0*/  F2I.U32.TRUNC.NTZ R2, R2 ;  /* 0x0000000200027305 */ /* 0x000ee2000020f000 */
[----:B--2---:R-:W-:Y:S02]  /*0fd0*/  R2UR UR4, R3 ;  /* 0x00000000030472ca */ /* 0x004fe400000e0000 */
[----:B---3--:R-:W-:Y:S02]  /*0fe0*/  R2UR UR6, R2 ;  /* 0x00000000020672ca */ /* 0x008fe400000e0000 */
[----:B------:R-:W-:-:S09]  /*0ff0*/  PRMT R2, RZ, 0x7610, R2 ;  /* 0x00007610ff027816 */ /* 0x000fd20000000002 */
[----:B------:R-:W-:-:S04]  /*1000*/  UIADD3 UR5, UPT, UPT, -UR4, URZ, URZ ;  /* 0x000000ff04057290 */ /* 0x000fc8000fffe1ff */
[----:B------:R-:W-:Y:S02]  /*1010*/  UIMAD UR5, UR9, UR5, UR7 ;  /* 0x00000005090572a4 */ /* 0x000fe4000f8e0207 */
[----:B------:R-:W-:-:S04]  /*1020*/  UIADD3 UR4, UPT, UPT, -UR6, URZ, URZ ;  /* 0x000000ff06047290 */ /* 0x000fc8000fffe1ff */
[----:B------:R-:W-:Y:S01]  /*1030*/  IMAD.U32 R160, RZ, RZ, UR5 ;  /* 0x00000005ffa07e24 */ /* 0x000fe2000f8e00ff */
[----:B------:R-:W-:Y:S01]  /*1040*/  UIMAD UR63, UR63, UR4, UR8 ;  /* 0x000000043f3f72a4 */ /* 0x000fe2000f8e0208 */
[----:B-1----:R-:W-:Y:S11]  /*1050*/  BRA.U UP4, `(.L_x_17) ;  /* 0x0000000104287547 */ /* 0x002ff6000b800000 */
[----:B------:R-:W-:Y:S01]  /*1060*/  R2UR UR4, R160 ;  /* 0x00000000a00472ca */ /* 0x000fe200000e0000 */
[----:B------:R-:W-:Y:S02]  /*1070*/  UISETP.NE.AND UP0, UPT, UR63, URZ, UPT ;  /* 0x000000ff3f00728c */ /* 0x000fe4000bf05270 */
[----:B------:R-:W-:-:S10]  /*1080*/  UISETP.NE.AND UP1, UPT, UR63, 0x1, UPT ;  /* 0x000000013f00788c */ /* 0x000fd4000bf25270 */
[----:B------:R-:W-:-:S04]  /*1090*/  UISETP.EQ.OR UP0, UPT, UR4, URZ, !UP0 ;  /* 0x000000ff0400728c */ /* 0x000fc8000c702670 */
[----:B------:R-:W-:Y:S02]  /*10a0*/  USEL UR5, URZ, 0x1, !UP0 ;  /* 0x00000001ff057887 */ /* 0x000fe4000c000000 */
[----:B------:R-:W-:Y:S02]  /*10b0*/  UISETP.NE.AND UP0, UPT, UR4, URZ, UPT ;  /* 0x000000ff0400728c */ /* 0x000fe4000bf05270 */
[----:B------:R-:W-:-:S04]  /*10c0*/  USEL UR4, URZ, 0x2, UP1 ;  /* 0x00000002ff047887 */ /* 0x000fc80008800000 */
[----:B------:R-:W-:-:S04]  /*10d0*/  USEL UR4, UR4, 0x2, UP0 ;  /* 0x0000000204047887 */ /* 0x000fc80008000000 */
[----:B------:R-:W-:-:S06]  /*10e0*/  UIADD3 UR4, UPT, UPT, UR5, UR4, URZ ;  /* 0x0000000405047290 */ /* 0x000fcc000fffe0ff */
[----:B------:R-:W-:Y:S02]  /*10f0*/  MOV R2, UR4 ;  /* 0x0000000400027c02 */ /* 0x000fe40008000f00 */
.L_x_17:
[----:B------:R-:W-:Y:S05]  /*1100*/  BRA.U !UP2, `(.L_x_18) ;  /* 0x000000010ad47547 */ /* 0x000fea000b800000 */
[----:B------:R-:W1:Y:S01]  /*1110*/  LDCU.128 UR12, c[0x0][0xb10] ;  /* 0x00016200ff0c77ac */ /* 0x000e620008000c00 */
[----:B------:R-:W2:Y:S01]  /*1120*/  LDCU UR6, c[0x0][0x370] ;  /* 0x00006e00ff0677ac */ /* 0x000ea20008000800 */
[----:B------:R-:W3:Y:S01]  /*1130*/  LDCU UR5, c[0x0][0x374] ;  /* 0x00006e80ff0577ac */ /* 0x000ee20008000800 */
[----:B------:R-:W4:Y:S01]  /*1140*/  LDCU UR27, c[0x0][0xb0c] ;  /* 0x00016180ff1b77ac */ /* 0x000f220008000800 */
[----:B------:R-:W4:Y:S01]  /*1150*/  LDCU UR4, c[0x0][0xb20] ;  /* 0x00016400ff0477ac */ /* 0x000f220008000800 */
[----:B------:R-:W4:Y:S01]  /*1160*/  LDCU.64 UR8, c[0x0][0xb28] ;  /* 0x00016500ff0877ac */ /* 0x000f220008000a00 */
[----:B-1----:R-:W-:Y:S02]  /*1170*/  UISETP.NE.AND UP0, UPT, UR14, 0x1, UPT ;  /* 0x000000010e00788c */ /* 0x002fe4000bf05270 */
[----:B---3--:R-:W-:Y:S02]  /*1180*/  UIMAD.WIDE.U32 UR10, UR5, UR15, URZ ;  /* 0x0000000f050a72a5 */ /* 0x008fe4000f8e00ff */
[----:B--2---:R-:W-:-:S02]  /*1190*/  UIMAD.WIDE.U32 UR22, UR6, UR12, URZ ;  /* 0x0000000c061672a5 */ /* 0x004fc4000f8e00ff */
[----:B----4-:R-:W-:Y:S02]  /*11a0*/  UISETP.NE.AND UP1, UPT, UR27, 0x1, UPT ;  /* 0x000000011b00788c */ /* 0x010fe4000bf25270 */
[----:B------:R-:W-:Y:S01]  /*11b0*/  UISETP.NE.AND UP2, UPT, UR21, 0x1, UPT ;  /* 0x000000011500788c */ /* 0x000fe2000bf45270 */
[----:B------:R-:W-:Y:S02]  /*11c0*/  UMOV UR10, UR11 ;  /* 0x0000000b000a7c82 */ /* 0x000fe40008000000 */
[----:B------:R-:W-:Y:S01]  /*11d0*/  UMOV UR22, UR23 ;  /* 0x0000001700167c82 */ /* 0x000fe20008000000 */
[----:B------:R-:W-:Y:S02]  /*11e0*/  @UP0 USHF.R.U32.HI UR5, URZ, UR4, UR10 ;  /* 0x00000004ff050299 */ /* 0x000fe4000801160a */
[----:B------:R-:W-:Y:S02]  /*11f0*/  UIMAD.WIDE.U32 UR24, UR20, UR15, URZ ;  /* 0x0000000f141872a5 */ /* 0x000fe4000f8e00ff */
[----:B------:R-:W-:-:S02]  /*1200*/  UIMAD.WIDE.U32 UR10, UR5, UR8, URZ ;  /* 0x00000008050a72a5 */ /* 0x000fc4000f8e00ff */
[----:B------:R-:W-:Y:S02]  /*1210*/  @UP1 USHF.R.U32.HI UR6, URZ, UR13, UR22 ;  /* 0x0000000dff061299 */ /* 0x000fe40008011616 */
[----:B------:R-:W-:Y:S02]  /*1220*/  UIMAD.WIDE.U32 UR18, UR16, UR12, URZ ;  /* 0x0000000c101272a5 */ /* 0x000fe4000f8e00ff */
[----:B------:R-:W-:Y:S01]  /*1230*/  UIMAD.WIDE.U32 UR22, UR6, UR8, URZ ;  /* 0x00000008061672a5 */ /* 0x000fe2000f8e00ff */
[----:B------:R-:W-:Y:S01]  /*1240*/  UMOV UR24, UR25 ;  /* 0x0000001900187c82 */ /* 0x000fe20008000000 */
[----:B------:R-:W-:Y:S01]  /*1250*/  UMOV UR10, UR11 ;  /* 0x0000000b000a7c82 */ /* 0x000fe20008000000 */
[----:B------:R-:W-:Y:S02]  /*1260*/  USHF.R.U32.HI UR24, URZ, UR4, UR24 ;  /* 0x00000004ff187299 */ /* 0x000fe40008011618 */
[----:B------:R-:W-:Y:S02]  /*1270*/  @UP2 USHF.R.U32.HI UR5, URZ, UR9, UR10 ;  /* 0x00000009ff052299 */ /* 0x000fe4000801160a */
[----:B------:R-:W-:Y:S01]  /*1280*/  UMOV UR7, UR23 ;  /* 0x0000001700077c82 */ /* 0x000fe20008000000 */
[----:B------:R-:W-:Y:S01]  /*1290*/  UMOV UR18, UR19 ;  /* 0x0000001300127c82 */ /* 0x000fe20008000000 */
[----:B------:R-:W-:-:S02]  /*12a0*/  @UP2 USHF.R.U32.HI UR6, URZ, UR9, UR7 ;  /* 0x00000009ff062299 */ /* 0x000fc40008011607 */
[----:B------:R-:W-:Y:S02]  /*12b0*/  USHF.R.U32.HI UR13, URZ, UR13, UR18 ;  /* 0x0000000dff0d7299 */ /* 0x000fe40008011612 */
[----:B------:R-:W-:Y:S02]  /*12c0*/  USEL UR4, UR20, UR24, !UP0 ;  /* 0x0000001814047287 */ /* 0x000fe4000c000000 */
[----:B------:R-:W-:Y:S02]  /*12d0*/  UIMAD UR7, UR5, UR21, URZ ;  /* 0x00000015050772a4 */ /* 0x000fe4000f8e02ff */
[----:B------:R-:W-:Y:S02]  /*12e0*/  USEL UR5, UR16, UR13, !UP1 ;  /* 0x0000000d10057287 */ /* 0x000fe4000c800000 */
[----:B------:R-:W-:Y:S02]  /*12f0*/  UIMAD UR12, UR6, UR21, URZ ;  /* 0x00000015060c72a4 */ /* 0x000fe4000f8e02ff */
[----:B------:R-:W-:-:S02]  /*1300*/  UISETP.GE.AND UP0, UPT, UR4, UR7, UPT ;  /* 0x000000070400728c */ /* 0x000fc4000bf06270 */
[----:B------:R-:W-:Y:S02]  /*1310*/  UIMAD.WIDE.U32 UR10, UR4, UR8, URZ ;  /* 0x00000008040a72a5 */ /* 0x000fe4000f8e00ff */
[----:B------:R-:W-:Y:S02]  /*1320*/  UISETP.GE.OR UP0, UPT, UR5, UR12, UP0 ;  /* 0x0000000c0500728c */ /* 0x000fe40008706670 */
[----:B------:R-:W-:Y:S02]  /*1330*/  UIMAD.WIDE.U32 UR12, UR5, UR8, URZ ;  /* 0x00000008050c72a5 */ /* 0x000fe4000f8e00ff */
[----:B------:R-:W-:Y:S01]  /*1340*/  UIADD3 UR10, UPT, UPT, -UR4, URZ, URZ ;  /* 0x000000ff040a7290 */ /* 0x000fe2000fffe1ff */
[----:B------:R-:W-:Y:S01]  /*1350*/  UMOV UR8, UR11 ;  /* 0x0000000b00087c82 */ /* 0x000fe20008000000 */
[----:B------:R-:W-:Y:S02]  /*1360*/  UIADD3 UR11, UPT, UPT, -UR5, URZ, URZ ;  /* 0x000000ff050b7290 */ /* 0x000fe4000fffe1ff */
[----:B------:R-:W-:-:S03]  /*1370*/  USHF.R.U32.HI UR8, URZ, UR9, UR8 ;  /* 0x00000009ff087299 */ /* 0x000fc60008011608 */
[----:B------:R-:W-:Y:S01]  /*1380*/  @!UP0 UMOV UR7, UR13 ;  /* 0x0000000d00078c82 */ /* 0x000fe20008000000 */
[----:B------:R-:W-:Y:S02]  /*1390*/  UIMAD UR20, UR14, UR10, UR20 ;  /* 0x0000000a0e1472a4 */ /* 0x000fe4000f8e0214 */
[----:B------:R-:W-:Y:S02]  /*13a0*/  USEL UR8, UR4, UR8, !UP2 ;  /* 0x0000000804087287 */ /* 0x000fe4000d000000 */
[----:B------:R-:W-:Y:S02]  /*13b0*/  @!UP0 USHF.R.U32.HI UR7, URZ, UR9, UR7 ;  /* 0x00000009ff078299 */ /* 0x000fe40008011607 */
[----:B------:R-:W-:Y:S02]  /*13c0*/  UIADD3 UR9, UPT, UPT, -UR8, URZ, URZ ;  /* 0x000000ff08097290 */ /* 0x000fe4000fffe1ff */
[----:B------:R-:W-:Y:S02]  /*13d0*/  @!UP0 USEL UR7, UR5, UR7, !UP2 ;  /* 0x0000000705078287 */ /* 0x000fe4000d000000 */
[----:B------:R-:W-:-:S02]  /*13e0*/  UIMAD UR9, UR21, UR9, UR4 ;  /* 0x00000009150972a4 */ /* 0x000fc4000f8e0204 */
[----:B------:R-:W-:Y:S02]  /*13f0*/  @!UP0 UIADD3 UR8, UPT, UPT, UR8, -UR7, URZ ;  /* 0x8000000708088290 */ /* 0x000fe4000fffe0ff */
[----:B------:R-:W-:Y:S02]  /*1400*/  @!UP0 UIMAD UR6, UR9, UR6, UR7 ;  /* 0x00000006090682a4 */ /* 0x000fe4000f8e0207 */
[----:B------:R-:W-:Y:S02]  /*1410*/  @!UP0 UIMAD UR4, UR8, UR21, UR5 ;  /* 0x00000015080482a4 */ /* 0x000fe4000f8e0205 */
[----:B------:R-:W-:Y:S02]  /*1420*/  UIMAD UR16, UR27, UR11, UR16 ;  /* 0x0000000b1b1072a4 */ /* 0x000fe4000f8e0210 */
[----:B------:R-:W-:Y:S01]  /*1430*/  UIMAD UR20, UR4, UR14, UR20 ;  /* 0x0000000e041472a4 */ /* 0x000fe2000f8e0214 */
[----:B------:R-:W-:Y:S02]  /*1440*/  @!UP0 UMOV UR5, UR6 ;  /* 0x0000000600058c82 */ /* 0x000fe40008000000 */
[----:B------:R-:W-:-:S12]  /*1450*/  UIMAD UR16, UR5, UR27, UR16 ;  /* 0x0000001b051072a4 */ /* 0x000fd8000f8e0210 */
.L_x_18:
[----:B------:R-:W-:Y:S02]  /*1460*/  UISETP.NE.AND UP1, UPT, UR28, 0x1, UPT ;  /* 0x000000011c00788c */ /* 0x000fe4000bf25270 */
[----:B------:R-:W-:Y:S02]  /*1470*/  UISETP.NE.AND UP0, UPT, UR17, 0x2, UPT ;  /* 0x000000021100788c */ /* 0x000fe4000bf05270 */
[----:B------:R-:W-:-:S05]  /*1480*/  ULOP3.LUT UR21, UR26, 0x2000, URZ, 0xc0, !UPT ;  /* 0x000020001a157892 */ /* 0x000fca000f8ec0ff */
[----:B------:R-:W-:Y:S07]  /*1490*/  BRA.U UP1, `(.L_x_19) ;  /* 0x0000000101447547 */ /* 0x000fee000b800000 */
[----:B------:R-:W1:Y:S01]  /*14a0*/  LDCU.128 UR8, c[0x0][0xb10] ;  /* 0x00016200ff0877ac */ /* 0x000e620008000c00 */
[----:B------:R-:W2:Y:S01]  /*14b0*/  LDCU UR12, c[0x0][0xb0c] ;  /* 0x00016180ff0c77ac */ /* 0x000ea20008000800 */
[----:B------:R-:W3:Y:S01]  /*14c0*/  LDCU UR13, c[0x0][0xb20] ;  /* 0x00016400ff0d77ac */ /* 0x000ee20008000800 */
[----:B-1----:R-:W-:Y:S02]  /*14d0*/  UIMAD.WIDE.U32 UR6, UR16, UR8, URZ ;  /* 0x00000008100672a5 */ /* 0x002fe4000f8e00ff */
[----:B------:R-:W-:Y:S02]  /*14e0*/  UIMAD.WIDE.U32 UR4, UR20, UR11, URZ ;  /* 0x0000000b140472a5 */ /* 0x000fe4000f8e00ff */
[----:B--2---:R-:W-:Y:S02]  /*14f0*/  UISETP.NE.AND UP2, UPT, UR12, 0x1, UPT ;  /* 0x000000010c00788c */ /* 0x004fe4000bf45270 */
[----:B------:R-:W-:Y:S01]  /*1500*/  UISETP.NE.AND UP1, UPT, UR10, 0x1, UPT ;  /* 0x000000010a00788c */ /* 0x000fe2000bf25270 */
[----:B------:R-:W-:-:S02]  /*1510*/  UMOV UR6, UR7 ;  /* 0x0000000700067c82 */ /* 0x000fc40008000000 */
[----:B------:R-:W-:Y:S01]  /*1520*/  UMOV UR4, UR5 ;  /* 0x0000000500047c82 */ /* 0x000fe20008000000 */
[----:B------:R-:W-:Y:S02]  /*1530*/  USHF.R.U32.HI UR6, URZ, UR9, UR6 ;  /* 0x00000009ff067299 */ /* 0x000fe40008011606 */
[----:B---3--:R-:W-:Y:S02]  /*1540*/  USHF.R.U32.HI UR4, URZ, UR13, UR4 ;  /* 0x0000000dff047299 */ /* 0x008fe40008011604 */
[----:B------:R-:W-:Y:S02]  /*1550*/  USEL UR5, UR16, UR6, !UP2 ;  /* 0x0000000610057287 */ /* 0x000fe4000d000000 */
[----:B------:R-:W-:-:S04]  /*1560*/  USEL UR4, UR20, UR4, !UP1 ;  /* 0x0000000414047287 */ /* 0x000fc8000c800000 */
[----:B------:R-:W-:Y:S02]  /*1570*/  UIADD3 UR6, UPT, UPT, UR5, -UR4, URZ ;  /* 0x8000000405067290 */ /* 0x000fe4000fffe0ff */
[----:B------:R-:W-:Y:S02]  /*1580*/  UIADD3 UR4, UPT, UPT, -UR5, UR4, URZ ;  /* 0x0000000405047290 */ /* 0x000fe4000fffe1ff */
[----:B------:R-:W-:Y:S02]  /*1590*/  UIMAD UR20, UR6, UR10, UR20 ;  /* 0x0000000a061472a4 */ /* 0x000fe4000f8e0214 */
[----:B------:R-:W-:-:S12]  /*15a0*/  UIMAD UR16, UR4, UR12, UR16 ;  /* 0x0000000c041072a4 */ /* 0x000fd8000f8e0210 */
.L_x_19:
[----:B------:R-:W-:Y:S05]  /*15b0*/  BRA.U !UP5, `(.L_x_20) ;  /* 0x000000010d0c7547 */ /* 0x000fea000b800000 */
[----:B------:R-:W-:Y:S01]  /*15c0*/  UCGABAR_WAIT ;  /* 0x0000000000007dc7 */ /* 0x000fe20008000000 */
[----:B------:R-:W-:Y:S01]  /*15d0*/  CCTL.IVALL ;  /* 0x00000000ff00798f */ /* 0x000fe20002000000 */
[----:B------:R-:W-:Y:S05]  /*15e0*/  BRA `(.L_x_21) ;  /* 0x0000000000047947 */ /* 0x000fea0003800000 */
.L_x_20:
[----:B------:R-:W-:Y:S06]  /*15f0*/  BAR.SYNC.DEFER_BLOCKING 0x0 ;  /* 0x0000000000007b1d */ /* 0x000fec0000010000 */
.L_x_21:
[----:B------:R-:W-:Y:S05]  /*1600*/  BRA.U UP0, `(.L_x_22) ;  /* 0x0000001100c07547 */ /* 0x000fea000b800000 */
[----:B------:R-:W1:Y:S01]  /*1610*/  LDCU UR6, c[0x0][0x38c] ;  /* 0x00007180ff0677ac */ /* 0x000e620008000800 */
[----:B------:R-:W-:Y:S01]  /*1620*/  PLOP3.LUT P1, PT, PT, PT, UP3, 0x80, 0x8 ;  /* 0x000000000008781c */ /* 0x000fe20003f2f038 */
[----:B------:R-:W-:Y:S01]  /*1630*/  IMAD.MOV.U32 R12, RZ, RZ, 0x1 ;  /* 0x00000001ff0c7424 */ /* 0x000fe200078e00ff */
[----:B------:R-:W-:Y:S01]  /*1640*/  ISETP.EQ.OR P2, PT, R0, RZ, P3 ;  /* 0x000000ff0000720c */ /* 0x000fe20001f42670 */
[----:B------:R-:W-:Y:S01]  /*1650*/  UISETP.NE.AND UP1, UPT, UR17, URZ, UPT ;  /* 0x000000ff1100728c */ /* 0x000fe2000bf25270 */
[----:B------:R-:W-:Y:S02]  /*1660*/  PLOP3.LUT P1, PT, P1, PT, PT, 0x8, 0x80 ;  /* 0x000000000080781c */ /* 0x000fe40000f2e170 */
[----:B------:R-:W-:Y:S01]  /*1670*/  CS2R R10, SRZ ;  /* 0x00000000000a7805 */ /* 0x000fe2000001ff00 */
[----:B------:R-:W-:Y:S01]  /*1680*/  IMAD.MOV.U32 R9, RZ, RZ, RZ ;  /* 0x000000ffff097224 */ /* 0x000fe200078e00ff */
[----:B------:R-:W2:Y:S01]  /*1690*/  LDCU UR39, c[0x0][0x370] ;  /* 0x00006e00ff2777ac */ /* 0x000ea20008000800 */
[----:B------:R-:W-:Y:S01]  /*16a0*/  IMAD.MOV.U32 R8, RZ, RZ, 0x1 ;  /* 0x00000001ff087424 */ /* 0x000fe200078e00ff */
[----:B------:R-:W3:Y:S01]  /*16b0*/  LDCU.64 UR28, c[0x0][0x348] ;  /* 0x00006900ff1c77ac */ /* 0x000ee20008000a00 */
[----:B------:R-:W-:-:S02]  /*16c0*/  USHF.R.U32.HI UR44, URZ, 0x7, UR21 ;  /* 0x00000007ff2c7899 */ /* 0x000fc40008011615 */
[----:B-1----:R-:W-:Y:S02]  /*16d0*/  UIADD3 UR5, UPT, UPT, UR6, 0x7f, URZ ;  /* 0x0000007f06057890 */ /* 0x002fe4000fffe0ff */
[----:B------:R-:W-:Y:S02]  /*16e0*/  UIADD3 UR46, UPT, UPT, UR6, 0xfe, URZ ;  /* 0x000000fe062e7890 */ /* 0x000fe4000fffe0ff */
[----:B------:R-:W-:Y:S01]  /*16f0*/  USHF.R.S32.HI UR4, URZ, 0x1f, UR5 ;  /* 0x0000001fff047899 */ /* 0x000fe20008011405 */
[----:B------:R-:W1:Y:S03]  /*1700*/  LDCU UR38, c[0x0][0x374] ;  /* 0x00006e80ff2677ac */ /* 0x000e660008000800 */
[----:B------:R-:W-:Y:S02]  /*1710*/  ULEA.HI UR4, UR4, UR5, URZ, 0x7 ;  /* 0x0000000504047291 */ /* 0x000fe4000f8f38ff */
[----:B------:R-:W-:-:S02]  /*1720*/  USEL UR25, UR37, 0x2, UP1 ;  /* 0x0000000225197887 */ /* 0x000fc40008800000 */
[----:B------:R-:W-:Y:S02]  /*1730*/  USHF.R.S32.HI UR41, URZ, 0x7, UR4 ;  /* 0x00000007ff297899 */ /* 0x000fe40008011404 */
[----:B------:R-:W-:Y:S02]  /*1740*/  UIADD3 UR4, UPT, UPT, UR6, -0x1, URZ ;  /* 0xffffffff06047890 */ /* 0x000fe4000fffe0ff */
[----:B------:R-:W-:Y:S02]  /*1750*/  UISETP.LT.U32.AND UP0, UPT, UR41, 0x4, UPT ;  /* 0x000000042900788c */ /* 0x000fe4000bf01070 */
[----:B------:R-:W-:Y:S02]  /*1760*/  UISETP.GE.U32.AND UP2, UPT, UR4, -0xff, UPT ;  /* 0xffffff010400788c */ /* 0x000fe4000bf46070 */
[----:B------:R-:W-:Y:S01]  /*1770*/  USEL UR40, UR41, 0x4, UP0 ;  /* 0x0000000429287887 */ /* 0x000fe20008000000 */
[----:B------:R-:W-:-:S03]  /*1780*/  UMOV UR5, URZ ;  /* 0x000000ff00057c82 */ /* 0x000fc60008000000 */
[----:B------:R-:W-:Y:S02]  /*1790*/  UIADD3 UR24, UPT, UPT, UR40, -0x1, URZ ;  /* 0xffffffff28187890 */ /* 0x000fe4000fffe0ff */
[----:B------:R-:W-:-:S03]  /*17a0*/  UIADD3 UR43, UPT, UPT, UR41, -UR40, URZ ;  /* 0x80000028292b7290 */ /* 0x000fc6000fffe0ff */
[----:B------:R-:W-:-:S04]  /*17b0*/  @UP2 UIADD3 UR24, UPT, UPT, UR40, URZ, URZ ;  /* 0x000000ff28182290 */ /* 0x000fc8000fffe0ff */
[----:B-123--:R-:W-:-:S12]  /*17c0*/  UIADD3 UR24, UPT, UPT, UR24, 0x1, URZ ;  /* 0x0000000118187890 */ /* 0x00efd8000fffe0ff */
.L_x_42:
[----:B------:R-:W-:Y:S01]  /*17d0*/  UISETP.NE.AND UP0, UPT, UR45, URZ, UPT ;  /* 0x000000ff2d00728c */ /* 0x000fe2000bf05270 */
[----:B-1----:R-:W1:Y:S08]  /*17e0*/  S2UR UR45, SR_CgaCtaId ;  /* 0x00000000002d79c3 */ /* 0x002e700000008800 */
[----:B------:R-:W-:Y:S05]  /*17f0*/  BRA.U UP0, `(.L_x_23) ;  /* 0x0000000100347547 */ /* 0x000fea000b800000 */
[----:B------:R-:W2:Y:S01]  /*1800*/  S2R R0, SR_CgaCtaId ;  /* 0x0000000000007919 */ /* 0x000ea20000008800 */
[----:B------:R-:W-:Y:S02]  /*1810*/  MOV R3, 0x400 ;  /* 0x0000040000037802 */ /* 0x000fe40000000f00 */
[----:B------:R-:W-:Y:S02]  /*1820*/  SHF.L.U32 R2, R8, 0x1f, RZ ;  /* 0x0000001f08027819 */ /* 0x000fe400000006ff */
[----:B--2---:R-:W-:-:S05]  /*1830*/  LEA R0, R0, R3, 0x18 ;  /* 0x0000000300007211 */ /* 0x004fca00078ec0ff */
[----:B------:R-:W-:-:S04]  /*1840*/  IMAD R3, R9, 0x8, R0 ;  /* 0x0000000809037824 */ /* 0x000fc800078e0200 */
[----:B------:R-:W2:Y:S02]  /*1850*/  SYNCS.PHASECHK.TRANS64.TRYWAIT P0, [R3+URZ+0xe0], R2 ;  /* 0x0000e002030075a7 */ /* 0x000ea400080011ff */
[----:B--2---:R-:W-:Y:S05]  /*1860*/  @!P0 BRA `(.L_x_24) ;  /* 0x0000007000108947 */ /* 0x004fea0003800000 */
.L_x_113:
[----:B------:R-:W-:Y:S01]  /*1870*/  VIADD R9, R9, 0x1 ;  /* 0x0000000109097836 */ /* 0x000fe20000000000 */
[----:B------:R2:W-:Y:S04]  /*1880*/  SYNCS.ARRIVE.TRANS64.A1T0 RZ, [R3+URZ+0xd0], RZ ;  /* 0x0000d0ff03ff79a7 */ /* 0x0005e800081000ff */
[----:B------:R-:W-:-:S04]  /*1890*/  ISETP.NE.AND P0, PT, R9, 0x2, PT ;  /* 0x000000020900780c */ /* 0x000fc80003f05270 */
[----:B------:R-:W-:Y:S02]  /*18a0*/  SEL R9, R9, RZ, P0 ;  /* 0x000000ff09097207 */ /* 0x000fe40000000000 */
[----:B--2---:R-:W-:-:S04]  /*18b0*/  SEL R3, RZ, 0x1, P0 ;  /* 0x00000001ff037807 */ /* 0x004fc80000000000 */
[----:B------:R-:W-:-:S07]  /*18c0*/  LOP3.LUT R8, R8, R3, RZ, 0x3c, !PT ;  /* 0x0000000308087212 */ /* 0x000fce00078e3cff */
.L_x_23:
[----:B------:R-:W-:Y:S01]  /*18d0*/  UMOV UR6, 0x400 ;  /* 0x0000040000067882 */ /* 0x000fe20000000000 */
[----:B------:R-:W-:Y:S01]  /*18e0*/  SHF.L.U32 R0, R12, 0x1f, RZ ;  /* 0x0000001f0c007819 */ /* 0x000fe200000006ff */
[----:B-1----:R-:W-:Y:S02]  /*18f0*/  ULEA UR6, UR45, UR6, 0x18 ;  /* 0x000000062d067291 */ /* 0x002fe4000f8ec0ff */
[----:B------:R-:W-:Y:S02]  /*1900*/  UISETP.GE.U32.AND UP0, UPT, UR46, 0xff, UPT ;  /* 0x000000ff2e00788c */ /* 0x000fe4000bf06070 */
[----:B------:R-:W-:Y:S02]  /*1910*/  ULEA UR4, UR5, UR6, 0x3 ;  /* 0x0000000605047291 */ /* 0x000fe4000f8e18ff */
[----:B------:R-:W-:Y:S02]  /*1920*/  USHF.L.U32 UR11, UR20, 0x7, URZ ;  /* 0x00000007140b7899 */ /* 0x000fe400080006ff */
[----:B------:R-:W-:Y:S01]  /*1930*/  ULEA UR35, UR16, UR44, 0x7 ;  /* 0x0000002c10237291 */ /* 0x000fe2000f8e38ff */
[----:B------:R-:W-:-:S04]  /*1940*/  UMOV UR13, URZ ;  /* 0x000000ff000d7c82 */ /* 0x000fc80008000000 */
[----:B------:R1:W2:Y:S01]  /*1950*/  SYNCS.PHASECHK.TRANS64.TRYWAIT P0, [UR4+0x20], R0 ;  /* 0x00002000ff0075a7 */ /* 0x0002a20008001104 */
[----:B------:R-:W-:Y:S06]  /*1960*/  BRA.U !UP0, `(.L_x_25) ;  /* 0x0000000108bc7547 */ /* 0x000fec000b800000 */
[----:B------:R-:W-:Y:S01]  /*1970*/  UMOV UR7, URZ ;  /* 0x000000ff00077c82 */ /* 0x000fe20008000000 */
[----:B------:R-:W-:-:S05]  /*1980*/  UMOV UR4, UR5 ;  /* 0x0000000500047c82 */ /* 0x000fca0008000000 */
.L_x_31:
[----:B------:R-:W-:Y:S01]  /*1990*/  ULEA UR33, UR4, UR6, 0x3 ;  /* 0x0000000604217291 */ /* 0x000fe2000f8e18ff */
[----:B--2---:R-:W-:Y:S01]  /*19a0*/  @!P3 MOV R2, 0x8000 ;  /* 0x000080000002b802 */ /* 0x004fe20000000f00 */
[----:B--2-4-:R-:W-:Y:S10]  /*19b0*/  @P0 BRA `(.L_x_26) ;  /* 0x00000000000c0947 */ /* 0x014ff40003800000 */
[----:B------:R-:W-:-:S04]  /*19c0*/  SHF.L.U32 R3, R12, 0x1f, RZ ;  /* 0x0000001f0c037819 */ /* 0x000fc800000006ff */
[----:B------:R-:W2:Y:S02]  /*19d0*/  SYNCS.PHASECHK.TRANS64.TRYWAIT P0, [UR33+0x20], R3 ;  /* 0x00002003ff0075a7 */ /* 0x000ea40008001121 */
[----:B--2---:R-:W-:Y:S05]  /*19e0*/  @!P0 BRA `(.L_x_27) ;  /* 0x0000006c00c48947 */ /* 0x004fea0003800000 */
.L_x_26:
[----:B------:R2:W-:Y:S01]  /*19f0*/  @!P3 SYNCS.ARRIVE.TRANS64 RZ, [UR33], R2 ;  /* 0x00000002ffffb9a7 */ /* 0x0005e20008000021 */
[----:B------:R-:W-:-:S04]  /*1a00*/  ULOP3.LUT UR5, UR25, 0x2, URZ, 0xfc, !UPT ;  /* 0x0000000219057892 */ /* 0x000fc8000f8efcff */
[----:B------:R-:W-:-:S09]  /*1a10*/  UISETP.NE.AND UP0, UPT, UR5, 0x2, UPT ;  /* 0x000000020500788c */ /* 0x000fd2000bf05270 */
[----:B------:R-:W-:Y:S05]  /*1a20*/  BRA.U UP0, `(.L_x_28) ;  /* 0x0000000100047547 */ /* 0x000fea000b800000 */
[----:B------:R-:W-:Y:S05]  /*1a30*/  BPT.TRAP 0x1 ;  /* 0x000000040000795c */ /* 0x000fea0000300000 */
.L_x_28:
[----:B------:R-:W-:Y:S04]  /*1a40*/  BSSY.RECONVERGENT B0, `(.L_x_29) ;  /* 0x0000003000007945 */ /* 0x000fe80003800200 */
[----:B------:R-:W-:Y:S05]  /*1a50*/  @P2 BRA `(.L_x_30) ;  /* 0x0000000000042947 */ /* 0x000fea0003800000 */
[----:B------:R-:W-:Y:S05]  /*1a60*/  BPT.TRAP 0x1 ;  /* 0x000000040000795c */ /* 0x000fea0000300000 */
.L_x_30:
[----:B------:R-:W-:Y:S05]  /*1a70*/  BSYNC.RECONVERGENT B0 ;  /* 0x0000000000007941 */ /* 0x000fea0003800200 */
.L_x_29:
[----:B------:R-:W-:Y:S02]  /*1a80*/  UIADD3 UR5, UPT, UPT, UR4, 0x1, URZ ;  /* 0x0000000104057890 */ /* 0x000fe4000fffe0ff */
[----:B------:R-:W-:Y:S02]  /*1a90*/  UIADD3 UR16, UP1, UPT, UR28, 0x80, URZ ;  /* 0x000000801c107890 */ /* 0x000fe4000ff3e0ff */
[----:B------:R-:W-:Y:S02]  /*1aa0*/  UISETP.NE.AND UP0, UPT, UR5, 0x4, UPT ;  /* 0x000000040500788c */ /* 0x000fe4000bf05270 */
[----:B------:R-:W-:Y:S02]  /*1ab0*/  USHF.L.U32 UR34, UR7, 0x7, URZ ;  /* 0x0000000707227899 */ /* 0x000fe400080006ff */
[----:B------:R-:W-:Y:S02]  /*1ac0*/  USEL UR9, URZ, 0x1, UP0 ;  /* 0x00000001ff097887 */ /* 0x000fe40008000000 */
[----:B------:R-:W-:-:S02]  /*1ad0*/  USEL UR5, UR5, URZ, UP0 ;  /* 0x000000ff05057287 */ /* 0x000fc40008000000 */
[----:B------:R-:W-:Y:S02]  /*1ae0*/  UIADD3 UR14, UP0, UPT, UR28, 0x180, URZ ;  /* 0x000001801c0e7890 */ /* 0x000fe4000ff1e0ff */
[----:B------:R-:W-:Y:S01]  /*1af0*/  ULEA UR8, UR5, UR6, 0x3 ;  /* 0x0000000605087291 */ /* 0x000fe2000f8e18ff */
[----:B------:R-:W-:Y:S01]  /*1b00*/  LOP3.LUT R12, R12, UR9, RZ, 0x3c, !PT ;  /* 0x000000090c0c7c12 */ /* 0x000fe2000f8e3cff */
[----:B------:R-:W-:Y:S02]  /*1b10*/  UIADD3.X UR17, UPT, UPT, URZ, UR29, URZ, UP1, !UPT ;  /* 0x0000001dff117290 */ /* 0x000fe40008ffe4ff */
[----:B------:R-:W-:Y:S01]  /*1b20*/  UIADD3.X UR15, UPT, UPT, URZ, UR29, URZ, UP0, !UPT ;  /* 0x0000001dff0f7290 */ /* 0x000fe200087fe4ff */
[----:B-1----:R-:W-:Y:S01]  /*1b30*/  SHF.L.U32 R0, R12, 0x1f, RZ ;  /* 0x0000001f0c007819 */ /* 0x002fe200000006ff */
[----:B------:R-:W-:Y:S01]  /*1b40*/  UMOV UR18, 0x0 ;  /* 0x0000000000127882 */ /* 0x000fe20000000000 */
[----:B------:R-:W-:Y:S01]  /*1b50*/  UMOV UR19, 0x10000000 ;  /* 0x1000000000137882 */ /* 0x000fe20000000000 */
[----:B------:R-:W-:Y:S01]  /*1b60*/  UMOV UR12, UR36 ;  /* 0x00000024000c7c82 */ /* 0x000fe20008000000 */
[----:B------:R3:W4:Y:S01]  /*1b70*/  SYNCS.PHASECHK.TRANS64.TRYWAIT P0, [UR8+0x20], R0 ;  /* 0x00002000ff0075a7 */ /* 0x0007220008001108 */
[----:B------:R-:W-:Y:S01]  /*1b80*/  USHF.L.U32 UR8, UR4, 0xe, URZ ;  /* 0x0000000e04087899 */ /* 0x000fe200080006ff */
[----:B------:R-:W-:-:S02]  /*1b90*/  UMOV UR9, UR33 ;  /* 0x0000002100097c82 */ /* 0x000fc40008000000 */
[----:B------:R-:W-:Y:S01]  /*1ba0*/  UMOV UR4, 0x30000 ;  /* 0x0003000000047882 */ /* 0x000fe20000000000 */
[----:B------:R-:W-:Y:S02]  /*1bb0*/  ULOP3.LUT UR32, UR8, UR21, URZ, 0xfc, !UPT ;  /* 0x0000001508207292 */ /* 0x000fe4000f8efcff */
[----:B------:R-:W-:Y:S02]  /*1bc0*/  UIADD3 UR8, UPT, UPT, UR6, 0x18400, UR8 ;  /* 0x0001840006087890 */ /* 0x000fe4000fffe008 */
[----:B------:R-:W-:Y:S01]  /*1bd0*/  UIADD3 UR32, UPT, UPT, UR6, 0x8400, UR32 ;  /* 0x0000840006207890 */ /* 0x000fe2000fffe020 */
[----:B------:R-:W-:Y:S01]  /*1be0*/  UMOV UR10, UR34 ;  /* 0x00000022000a7c82 */ /* 0x000fe20008000000 */
[----:B------:R-:W-:Y:S01]  /*1bf0*/  UIADD3 UR7, UPT, UPT, UR7, 0x1, URZ ;  /* 0x0000000107077890 */ /* 0x000fe2000fffe0ff */
[----:B------:R-:W-:-:S03]  /*1c00*/  UMOV UR13, UR24 ;  /* 0x00000018000d7c82 */ /* 0x000fc60008000000 */
[----:B------:R-:W-:-:S03]  /*1c10*/  UISETP.NE.AND UP0, UPT, UR7, UR24, UPT ;  /* 0x000000180700728c */ /* 0x000fc6000bf05270 */
[----:B------:R1:W-:Y:S01]  /*1c20*/  UTMALDG.3D.MULTICAST [UR32], [UR16], UR4, desc[UR18] ;  /* 0x00001220100073b4 */ /* 0x0003e20008011804 */
[----:B------:R3:W-:Y:S01]  /*1c30*/  UTMALDG.3D [UR8], [UR14], desc[UR18] ;  /* 0x000012080e0075b4 */ /* 0x0007e20008011000 */
[----:B-1----:R-:W-:-:S04]  /*1c40*/  UMOV UR4, UR5 ;  /* 0x0000000500047c82 */ /* 0x002fc80008000000 */
[----:B---3--:R-:W-:Y:S05]  /*1c50*/  BRA.U UP0, `(.L_x_31) ;  /* 0xfffffffd004c7547 */ /* 0x008fea000b83ffff */
.L_x_25:
[----:B------:R-:W-:Y:S01]  /*1c60*/  ULEA UR4, UR5, UR6, 0x3 ;  /* 0x0000000605047291 */ /* 0x000fe2000f8e18ff */
[----:B-1----:R-:W-:Y:S01]  /*1c70*/  SHF.L.U32 R0, R12, 0x1f, RZ ;  /* 0x0000001f0c007819 */ /* 0x002fe200000006ff */
[----:B------:R-:W-:Y:S01]  /*1c80*/  @!P1 SYNCS.ARRIVE.TRANS64.A1T0 RZ, [UR6+0x68], RZ ;  /* 0x000068ffffff99a7 */ /* 0x000fe20008100006 */
[----:B------:R-:W-:-:S06]  /*1c90*/  UISETP.GT.AND UP0, UPT, UR41, UR40, UPT ;  /* 0x000000282900728c */ /* 0x000fcc000bf04270 */
[----:B--2-4-:R1:W2:Y:S03]  /*1ca0*/  SYNCS.PHASECHK.TRANS64.TRYWAIT P0, [UR4+0x20], R0 ;  /* 0x00002000ff0075a7 */ /* 0x0142a60008001104 */
[----:B------:R-:W-:Y:S05]  /*1cb0*/  BRA.U !UP0, `(.L_x_32) ;  /* 0x0000000108c07547 */ /* 0x000fea000b800000 */
[----:B------:R-:W-:Y:S01]  /*1cc0*/  UIADD3 UR26, UPT, UPT, UR43, UR13, URZ ;  /* 0x0000000d2b1a7290 */ /* 0x000fe2000fffe0ff */
[----:B------:R-:W-:-:S11]  /*1cd0*/  UMOV UR4, UR5 ;  /* 0x0000000500047c82 */ /* 0x000fd60008000000 */
.L_x_38:
[----:B------:R-:W-:Y:S01]  /*1ce0*/  ULEA UR17, UR4, UR6, 0x3 ;  /* 0x0000000604117291 */ /* 0x000fe2000f8e18ff */
[----:B--2---:R-:W-:Y:S01]  /*1cf0*/  @!P3 MOV R2, 0x8000 ;  /* 0x000080000002b802 */ /* 0x004fe20000000f00 */
[----:B--2-4-:R-:W-:Y:S10]  /*1d00*/  @P0 BRA `(.L_x_33) ;  /* 0x00000000000c0947 */ /* 0x014ff40003800000 */
[----:B------:R-:W-:-:S04]  /*1d10*/  SHF.L.U32 R3, R12, 0x1f, RZ ;  /* 0x0000001f0c037819 */ /* 0x000fc800000006ff */
[----:B------:R-:W2:Y:S02]  /*1d20*/  SYNCS.PHASECHK.TRANS64.TRYWAIT P0, [UR17+0x20], R3 ;  /* 0x00002003ff0075a7 */ /* 0x000ea40008001111 */
[----:B--2---:R-:W-:Y:S05]  /*1d30*/  @!P0 BRA `(.L_x_34) ;  /* 0x0000006c00088947 */ /* 0x004fea0003800000 */
.L_x_33:
[----:B------:R2:W-:Y:S01]  /*1d40*/  @!P3 SYNCS.ARRIVE.TRANS64 RZ, [UR17], R2 ;  /* 0x00000002ffffb9a7 */ /* 0x0005e20008000011 */
[----:B------:R-:W-:-:S04]  /*1d50*/  ULOP3.LUT UR5, UR25, 0x2, URZ, 0xfc, !UPT ;  /* 0x0000000219057892 */ /* 0x000fc8000f8efcff */
[----:B------:R-:W-:-:S09]  /*1d60*/  UISETP.NE.AND UP0, UPT, UR5, 0x2, UPT ;  /* 0x000000020500788c */ /* 0x000fd2000bf05270 */
[----:B------:R-:W-:Y:S05]  /*1d70*/  BRA.U UP0, `(.L_x_35) ;  /* 0x0000000100047547 */ /* 0x000fea000b800000 */
[----:B------:R-:W-:Y:S05]  /*1d80*/  BPT.TRAP 0x1 ;  /* 0x000000040000795c */ /* 0x000fea0000300000 */
.L_x_35:
[----:B------:R-:W-:Y:S04]  /*1d90*/  BSSY.RECONVERGENT B0, `(.L_x_36) ;  /* 0x0000003000007945 */ /* 0x000fe80003800200 */
[----:B------:R-:W-:Y:S05]  /*1da0*/  @P2 BRA `(.L_x_37) ;  /* 0x0000000000042947 */ /* 0x000fea0003800000 */
[----:B------:R-:W-:Y:S05]  /*1db0*/  BPT.TRAP 0x1 ;  /* 0x000000040000795c */ /* 0x000fea0000300000 */
.L_x_37:
[----:B------:R-:W-:Y:S05]  /*1dc0*/  BSYNC.RECONVERGENT B0 ;  /* 0x0000000000007941 */ /* 0x000fea0003800200 */
.L_x_36:
[----:B------:R-:W-:Y:S02]  /*1dd0*/  UIADD3 UR5, UPT, UPT, UR4, 0x1, URZ ;  /* 0x0000000104057890 */ /* 0x000fe4000fffe0ff */
[----:B------:R-:W-:Y:S02]  /*1de0*/  UIADD3 UR14, UP1, UPT, UR28, 0x80, URZ ;  /* 0x000000801c0e7890 */ /* 0x000fe4000ff3e0ff */
[----:B------:R-:W-:Y:S02]  /*1df0*/  UISETP.NE.AND UP0, UPT, UR5, 0x4, UPT ;  /* 0x000000040500788c */ /* 0x000fe4000bf05270 */
[----:B------:R-:W-:Y:S02]  /*1e00*/  USHF.L.U32 UR18, UR13, 0x7, URZ ;  /* 0x000000070d127899 */ /* 0x000fe400080006ff */
[----:B------:R-:W-:Y:S02]  /*1e10*/  USEL UR8, URZ, 0x1, UP0 ;  /* 0x00000001ff087887 */ /* 0x000fe40008000000 */
[----:B------:R-:W-:-:S02]  /*1e20*/  USEL UR5, UR5, URZ, UP0 ;  /* 0x000000ff05057287 */ /* 0x000fc40008000000 */
[----:B------:R-:W-:Y:S02]  /*1e30*/  UIADD3 UR22, UP0, UPT, UR28, 0x180, URZ ;  /* 0x000001801c167890 */ /* 0x000fe4000ff1e0ff */
[----:B------:R-:W-:Y:S01]  /*1e40*/  LOP3.LUT R12, R12, UR8, RZ, 0x3c, !PT ;  /* 0x000000080c0c7c12 */ /* 0x000fe2000f8e3cff */
[----:B------:R-:W-:Y:S02]  /*1e50*/  USHF.L.U32 UR8, UR4, 0xe, URZ ;  /* 0x0000000e04087899 */ /* 0x000fe400080006ff */
[----:B------:R-:W-:Y:S01]  /*1e60*/  ULEA UR7, UR5, UR6, 0x3 ;  /* 0x0000000605077291 */ /* 0x000fe2000f8e18ff */
[----:B-1----:R-:W-:Y:S01]  /*1e70*/  SHF.L.U32 R0, R12, 0x1f, RZ ;  /* 0x0000001f0c007819 */ /* 0x002fe200000006ff */
[----:B------:R-:W-:Y:S02]  /*1e80*/  ULOP3.LUT UR16, UR8, UR21, URZ, 0xfc, !UPT ;  /* 0x0000001508107292 */ /* 0x000fe4000f8efcff */
[----:B------:R-:W-:Y:S02]  /*1e90*/  UIADD3.X UR15, UPT, UPT, URZ, UR29, URZ, UP1, !UPT ;  /* 0x0000001dff0f7290 */ /* 0x000fe40008ffe4ff */
[----:B------:R-:W-:-:S02]  /*1ea0*/  UIADD3 UR16, UPT, UPT, UR6, 0x8400, UR16 ;  /* 0x0000840006107890 */ /* 0x000fc4000fffe010 */
[----:B------:R-:W-:Y:S01]  /*1eb0*/  UIADD3 UR8, UPT, UPT, UR6, 0x18400, UR8 ;  /* 0x0001840006087890 */ /* 0x000fe2000fffe008 */
[----:B------:R3:W4:Y:S01]  /*1ec0*/  SYNCS.PHASECHK.TRANS64.TRYWAIT P0, [UR7+0x20], R0 ;  /* 0x00002000ff0075a7 */ /* 0x0007220008001107 */
[----:B------:R-:W-:Y:S01]  /*1ed0*/  UIADD3.X UR23, UPT, UPT, URZ, UR29, URZ, UP0, !UPT ;  /* 0x0000001dff177290 */ /* 0x000fe200087fe4ff */
[----:B------:R-:W-:Y:S01]  /*1ee0*/  UMOV UR4, 0x30000 ;  /* 0x0003000000047882 */ /* 0x000fe20000000000 */
[----:B------:R-:W-:Y:S01]  /*1ef0*/  UMOV UR30, 0x0 ;  /* 0x00000000001e7882 */ /* 0x000fe20000000000 */
[----:B------:R-:W-:Y:S01]  /*1f00*/  UMOV UR31, 0x10000000 ;  /* 0x10000000001f7882 */ /* 0x000fe20000000000 */
[----:B------:R-:W-:Y:S01]  /*1f10*/  UMOV UR19, UR35 ;  /* 0x0000002300137c82 */ /* 0x000fe20008000000 */
[----:B------:R-:W-:Y:S01]  /*1f20*/  UMOV UR20, UR36 ;  /* 0x0000002400147c82 */ /* 0x000fe20008000000 */
[----:B------:R-:W-:Y:S01]  /*1f30*/  UMOV UR12, UR36 ;  /* 0x00000024000c7c82 */ /* 0x000fe20008000000 */
[----:B------:R-:W-:Y:S01]  /*1f40*/  UMOV UR9, UR17 ;  /* 0x0000001100097c82 */ /* 0x000fe20008000000 */
[----:B------:R-:W-:Y:S01]  /*1f50*/  UMOV UR10, UR18 ;  /* 0x00000012000a7c82 */ /* 0x000fe20008000000 */
[----:B------:R1:W-:Y:S01]  /*1f60*/  UTMALDG.3D.MULTICAST [UR16], [UR14], UR4, desc[UR30] ;  /* 0x00001e100e0073b4 */ /* 0x0003e20008011804 */
[----:B------:R-:W-:-:S04]  /*1f70*/  UIADD3 UR13, UPT, UPT, UR13, 0x1, URZ ;  /* 0x000000010d0d7890 */ /* 0x000fc8000fffe0ff */
[----:B------:R-:W-:Y:S01]  /*1f80*/  UISETP.NE.AND UP0, UPT, UR13, UR26, UPT ;  /* 0x0000001a0d00728c */ /* 0x000fe2000bf05270 */
[----:B------:R3:W-:Y:S01]  /*1f90*/  UTMALDG.3D [UR8], [UR22], desc[UR30] ;  /* 0x00001e08160075b4 */ /* 0x0007e20008011000 */
[----:B-1----:R-:W-:-:S07]  /*1fa0*/  UMOV UR4, UR5 ;  /* 0x0000000500047c82 */ /* 0x002fce0008000000 */
[----:B---3--:R-:W-:Y:S05]  /*1fb0*/  BRA.U UP0, `(.L_x_38) ;  /* 0xfffffffd00487547 */ /* 0x008fea000b83ffff */
.L_x_32:
[C---:B------:R-:W-:Y:S01]  /*1fc0*/  LEA R3, R11.reuse, UR6, 0x3 ;  /* 0x000000060b037c11 */ /* 0x040fe2000f8e18ff */
[----:B------:R-:W-:Y:S01]  /*1fd0*/  NOP ;  /* 0x0000000000007918 */ /* 0x000fe20000000000 */
[----:B-1----:R-:W-:Y:S02]  /*1fe0*/  SHF.L.U32 R0, R10, 0x1f, RZ ;  /* 0x0000001f0a007819 */ /* 0x002fe400000006ff */
[----:B------:R-:W-:Y:S02]  /*1ff0*/  LEA R5, R11, UR6, 0x4 ;  /* 0x000000060b057c11 */ /* 0x000fe4000f8e20ff */
[----:B--2-4-:R-:W1:Y:S02]  /*2000*/  SYNCS.PHASECHK.TRANS64.TRYWAIT P0, [R3+URZ+0x70], R0 ;  /* 0x00007000030075a7 */ /* 0x014e6400080011ff */
[----:B-1----:R-:W-:Y:S05]  /*2010*/  @!P0 BRA `(.L_x_39) ;  /* 0x0000006800688947 */ /* 0x002fea0003800000 */
.L_x_116:
[----:B------:R-:W2:Y:S01]  /*2020*/  LDS.128 R4, [R5+0x100] ;  /* 0x0001000005047984 */ /* 0x000ea20000000c00 */
[----:B------:R-:W-:Y:S01]  /*2030*/  UISETP.GE.AND UP0, UPT, UR42, 0x1, UPT ;  /* 0x000000012a00788c */ /* 0x000fe2000bf06270 */
[----:B------:R-:W-:Y:S01]  /*2040*/  @!PT LDS RZ, [RZ] ;  /* 0x00000000fffff984 */ /* 0x000fe20000000800 */
[----:B------:R-:W-:Y:S01]  /*2050*/  @!PT LDS RZ, [RZ] ;  /* 0x00000000fffff984 */ /* 0x000fe20000000800 */
[----:B------:R-:W-:Y:S01]  /*2060*/  @!PT LDS RZ, [RZ] ;  /* 0x00000000fffff984 */ /* 0x000fe20000000800 */
[----:B------:R-:W-:Y:S01]  /*2070*/  @!PT LDS RZ, [RZ] ;  /* 0x00000000fffff984 */ /* 0x000fe20000000800 */
[----:B------:R3:W-:Y:S06]  /*2080*/  MEMBAR.ALL.CTA ;  /* 0x0000000000007992 */ /* 0x0007ec0000008000 */
[----:B---3--:R-:W3:Y:S01]  /*2090*/  FENCE.VIEW.ASYNC.S ;  /* 0x00000000000073c6 */ /* 0x008ee20000000000 */
[----:B--2---:R-:W-:-:S13]  /*20a0*/  LOP3.LUT P0, RZ, R6, 0x1, RZ, 0xc0, !PT ;  /* 0x0000000106ff7812 */ /* 0x004fda000780c0ff */
[----:B---3--:R-:W-:Y:S01]  /*20b0*/  VOTEU.ANY UP1, P0 ;  /* 0x0000000000ff7886 */ /* 0x008fe20000020100 */
[----:B------:R-:W-:-:S13]  /*20c0*/  PLOP3.LUT P0, PT, PT, PT, UP1, 0x80, 0x8 ;  /* 0x000000000008781c */ /* 0x000fda0003f0f018 */
[----:B-1----:R-:W-:Y:S02]  /*20d0*/  @P0 LOP3.LUT R0, R5, 0xffff, RZ, 0xc0, !PT ;  /* 0x0000ffff05000812 */ /* 0x002fe400078ec0ff */
[----:B------:R-:W-:Y:S02]  /*20e0*/  @P0 MOV R2, R4 ;  /* 0x0000000400020202 */ /* 0x000fe40000000f00 */
[----:B------:R-:W-:Y:S01]  /*20f0*/  @P0 R2UR UR7, R0 ;  /* 0x00000000000702ca */ /* 0x000fe200000e0000 */
[----:B------:R-:W-:Y:S01]  /*2100*/  VIADD R0, R3, 0x80 ;  /* 0x0000008003007836 */ /* 0x000fe20000000000 */
[----:B------:R-:W-:Y:S02]  /*2110*/  @P0 SHF.R.U32.HI R4, RZ, 0x10, R5 ;  /* 0x00000010ff040819 */ /* 0x000fe40000011605 */
[----:B------:R-:W-:Y:S02]  /*2120*/  @P0 R2UR UR8, R2 ;  /* 0x00000000020802ca */ /* 0x000fe400000e0000 */
[----:B------:R-:W-:-:S02]  /*2130*/  PRMT R0, RZ, 0x654, R0 ;  /* 0x00000654ff007816 */ /* 0x000fc40000000000 */
[----:B------:R-:W-:Y:S02]  /*2140*/  @P0 R2UR UR4, R4 ;  /* 0x00000000040402ca */ /* 0x000fe400000e0000 */
[----:B------:R1:W-:Y:S03]  /*2150*/  SYNCS.ARRIVE.TRANS64.RED.A1T0 RZ, [R0+URZ], RZ ;  /* 0x000000ff00ff79a7 */ /* 0x0003e600081004ff */
[----:B------:R-:W-:-:S04]  /*2160*/  @UP1 UMOV UR27, UR7 ;  /* 0x00000007001b1c82 */ /* 0x000fc80008000000 */
[----:B------:R-:W-:-:S04]  /*2170*/  @UP1 UMOV UR37, UR8 ;  /* 0x0000000800251c82 */ /* 0x000fc80008000000 */
[----:B------:R-:W-:Y:S01]  /*2180*/  @UP1 UMOV UR36, UR4 ;  /* 0x0000000400241c82 */ /* 0x000fe20008000000 */
[----:B------:R-:W-:Y:S05]  /*2190*/  BRA.U !UP0, `(.L_x_40) ;  /* 0x0000000108d47547 */ /* 0x000fea000b800000 */
[----:B------:R-:W2:Y:S01]  /*21a0*/  LDCU.128 UR12, c[0x0][0xb10] ;  /* 0x00016200ff0c77ac */ /* 0x000ea20008000c00 */
[----:B------:R-:W3:Y:S01]  /*21b0*/  LDCU UR26, c[0x0][0xb20] ;  /* 0x00016400ff1a77ac */ /* 0x000ee20008000800 */
[----:B------:R-:W4:Y:S01]  /*21c0*/  LDCU UR20, c[0x0][0xb0c] ;  /* 0x00016180ff1477ac */ /* 0x000f220008000800 */
[----:B------:R-:W1:Y:S01]  /*21d0*/  LDCU.64 UR10, c[0x0][0xb28] ;  /* 0x00016500ff0a77ac */ /* 0x000e620008000a00 */
[----:B------:R-:W-:Y:S02]  /*21e0*/  UISETP.NE.AND UP3, UPT, UR42, 0x1, UPT ;  /* 0x000000012a00788c */ /* 0x000fe4000bf65270 */
[----:B--2---:R-:W-:Y:S02]  /*21f0*/  UIMAD.WIDE.U32 UR16, UR38, UR15, URZ ;  /* 0x0000000f261072a5 */ /* 0x004fe4000f8e00ff */
[----:B------:R-:W-:Y:S02]  /*2200*/  UIMAD.WIDE.U32 UR8, UR39, UR12, URZ ;  /* 0x0000000c270872a5 */ /* 0x000fe4000f8e00ff */
[----:B------:R-:W-:-:S02]  /*2210*/  UISETP.NE.AND UP0, UPT, UR14, 0x1, UPT ;  /* 0x000000010e00788c */ /* 0x000fc4000bf05270 */
[----:B------:R-:W-:Y:S01]  /*2220*/  UIMAD.WIDE.U32 UR22, UR27, UR15, URZ ;  /* 0x0000000f1b1672a5 */ /* 0x000fe2000f8e00ff */
[----:B------:R-:W-:Y:S02]  /*2230*/  UMOV UR16, UR17 ;  /* 0x0000001100107c82 */ /* 0x000fe40008000000 */
[----:B------:R-:W-:Y:S01]  /*2240*/  UMOV UR8, UR9 ;  /* 0x0000000900087c82 */ /* 0x000fe20008000000 */
[----:B---3--:R-:W-:Y:S02]  /*2250*/  USHF.R.U32.HI UR16, URZ, UR26, UR16 ;  /* 0x0000001aff107299 */ /* 0x008fe40008011610 */
[----:B----4-:R-:W-:Y:S02]  /*2260*/  UISETP.NE.AND UP2, UPT, UR20, 0x1, UPT ;  /* 0x000000011400788c */ /* 0x010fe4000bf45270 */
[----:B------:R-:W-:Y:S02]  /*2270*/  USHF.R.U32.HI UR8, URZ, UR13, UR8 ;  /* 0x0000000dff087299 */ /* 0x000fe40008011608 */
[----:B------:R-:W-:-:S02]  /*2280*/  USEL UR7, UR38, UR16, !UP0 ;  /* 0x0000001026077287 */ /* 0x000fc4000c000000 */
[----:B------:R-:W-:Y:S02]  /*2290*/  USEL UR8, UR39, UR8, !UP2 ;  /* 0x0000000827087287 */ /* 0x000fe4000d000000 */
[----:B-1----:R-:W-:Y:S01]  /*22a0*/  UIMAD.WIDE.U32 UR16, UR7, UR10, URZ ;  /* 0x0000000a071072a5 */ /* 0x002fe2000f8e00ff */
[----:B------:R-:W-:Y:S01]  /*22b0*/  UMOV UR4, UR23 ;  /* 0x0000001700047c82 */ /* 0x000fe20008000000 */
[----:B------:R-:W-:Y:S02]  /*22c0*/  UIMAD.WIDE.U32 UR18, UR37, UR12, URZ ;  /* 0x0000000c251272a5 */ /* 0x000fe4000f8e00ff */
[----:B------:R-:W-:-:S03]  /*22d0*/  UIMAD.WIDE.U32 UR22, UR8, UR10, URZ ;  /* 0x0000000a081672a5 */ /* 0x000fc6000f8e00ff */
[----:B------:R-:W-:Y:S01]  /*22e0*/  UMOV UR16, UR17 ;  /* 0x0000001100107c82 */ /* 0x000fe20008000000 */
[----:B------:R-:W-:Y:S02]  /*22f0*/  USHF.R.U32.HI UR4, URZ, UR26, UR4 ;  /* 0x0000001aff047299 */ /* 0x000fe40008011604 */
[----:B------:R-:W-:Y:S01]  /*2300*/  @UP3 USHF.R.U32.HI UR7, URZ, UR11, UR16 ;  /* 0x0000000bff073299 */ /* 0x000fe20008011610 */
[----:B------:R-:W-:Y:S01]  /*2310*/  UMOV UR18, UR19 ;  /* 0x0000001300127c82 */ /* 0x000fe20008000000 */
[----:B------:R-:W-:Y:S01]  /*2320*/  UMOV UR22, UR23 ;  /* 0x0000001700167c82 */ /* 0x000fe20008000000 */
[----:B------:R-:W-:Y:S02]  /*2330*/  USHF.R.U32.HI UR13, URZ, UR13, UR18 ;  /* 0x0000000dff0d7299 */ /* 0x000fe40008011612 */
[----:B------:R-:W-:Y:S02]  /*2340*/  USEL UR4, UR27, UR4, !UP0 ;  /* 0x000000041b047287 */ /* 0x000fe4000c000000 */
[----:B------:R-:W-:-:S02]  /*2350*/  @UP3 USHF.R.U32.HI UR8, URZ, UR11, UR22 ;  /* 0x0000000bff083299 */ /* 0x000fc40008011616 */
[----:B------:R-:W-:Y:S02]  /*2360*/  UIMAD UR9, UR42, UR7, URZ ;  /* 0x000000072a0972a4 */ /* 0x000fe4000f8e02ff */
[----:B------:R-:W-:Y:S02]  /*2370*/  USEL UR7, UR37, UR13, !UP2 ;  /* 0x0000000d25077287 */ /* 0x000fe4000d000000 */
[----:B------:R-:W-:Y:S02]  /*2380*/  UIMAD UR12, UR42, UR8, URZ ;  /* 0x000000082a0c72a4 */ /* 0x000fe4000f8e02ff */
[----:B------:R-:W-:Y:S02]  /*2390*/  UISETP.GE.AND UP0, UPT, UR4, UR9, UPT ;  /* 0x000000090400728c */ /* 0x000fe4000bf06270 */
[----:B------:R-:W-:Y:S02]  /*23a0*/  UIMAD.WIDE.U32 UR16, UR4, UR10, URZ ;  /* 0x0000000a041072a5 */ /* 0x000fe4000f8e00ff */
[----:B------:R-:W-:-:S02]  /*23b0*/  UISETP.GE.OR UP0, UPT, UR7, UR12, UP0 ;  /* 0x0000000c0700728c */ /* 0x000fc40008706670 */
        /* <DEDUP_REMOVED lines=19> */
.L_x_40:
[----:B------:R-:W2:Y:S02]  /*24f0*/  LDCU UR4, c[0x0][0xb30] ;  /* 0x00016600ff0477ac */ /* 0x000ea40008000800 */
[----:B--2---:R-:W-:-:S09]  /*2500*/  UISETP.NE.AND UP0, UPT, UR4, 0x1, UPT ;  /* 0x000000010400788c */ /* 0x004fd2000bf05270 */
[----:B------:R-:W-:Y:S05]  /*2510*/  BRA.U UP0, `(.L_x_41) ;  /* 0x0000000100447547 */ /* 0x000fea000b800000 */
[----:B------:R-:W2:Y:S01]  /*2520*/  LDCU.128 UR12, c[0x0][0xb10] ;  /* 0x00016200ff0c77ac */ /* 0x000ea20008000c00 */
[----:B------:R-:W3:Y:S01]  /*2530*/  LDCU UR16, c[0x0][0xb0c] ;  /* 0x00016180ff1077ac */ /* 0x000ee20008000800 */
[----:B------:R-:W4:Y:S01]  /*2540*/  LDCU UR17, c[0x0][0xb20] ;  /* 0x00016400ff1177ac */ /* 0x000f220008000800 */
[----:B--2---:R-:W-:Y:S02]  /*2550*/  UIMAD.WIDE.U32 UR10, UR37, UR12, URZ ;  /* 0x0000000c250a72a5 */ /* 0x004fe4000f8e00ff */
[----:B------:R-:W-:Y:S02]  /*2560*/  UIMAD.WIDE.U32 UR8, UR27, UR15, URZ ;  /* 0x0000000f1b0872a5 */ /* 0x000fe4000f8e00ff */
[----:B---3--:R-:W-:Y:S02]  /*2570*/  UISETP.NE.AND UP2, UPT, UR16, 0x1, UPT ;  /* 0x000000011000788c */ /* 0x008fe4000bf45270 */
[----:B------:R-:W-:Y:S01]  /*2580*/  UISETP.NE.AND UP0, UPT, UR14, 0x1, UPT ;  /* 0x000000010e00788c */ /* 0x000fe2000bf05270 */
[----:B------:R-:W-:-:S02]  /*2590*/  UMOV UR7, UR11 ;  /* 0x0000000b00077c82 */ /* 0x000fc40008000000 */
[----:B------:R-:W-:Y:S01]  /*25a0*/  UMOV UR4, UR9 ;  /* 0x0000000900047c82 */ /* 0x000fe20008000000 */
[----:B------:R-:W-:Y:S02]  /*25b0*/  USHF.R.U32.HI UR7, URZ, UR13, UR7 ;  /* 0x0000000dff077299 */ /* 0x000fe40008011607 */
[----:B----4-:R-:W-:Y:S02]  /*25c0*/  USHF.R.U32.HI UR4, URZ, UR17, UR4 ;  /* 0x00000011ff047299 */ /* 0x010fe40008011604 */
[----:B------:R-:W-:Y:S02]  /*25d0*/  USEL UR7, UR37, UR7, !UP2 ;  /* 0x0000000725077287 */ /* 0x000fe4000d000000 */
[----:B------:R-:W-:-:S04]  /*25e0*/  USEL UR4, UR27, UR4, !UP0 ;  /* 0x000000041b047287 */ /* 0x000fc8000c000000 */
[----:B------:R-:W-:Y:S02]  /*25f0*/  UIADD3 UR8, UPT, UPT, UR7, -UR4, URZ ;  /* 0x8000000407087290 */ /* 0x000fe4000fffe0ff */
[----:B------:R-:W-:Y:S02]  /*2600*/  UIADD3 UR4, UPT, UPT, -UR7, UR4, URZ ;  /* 0x0000000407047290 */ /* 0x000fe4000fffe1ff */
[----:B------:R-:W-:Y:S02]  /*2610*/  UIMAD UR27, UR8, UR14, UR27 ;  /* 0x0000000e081b72a4 */ /* 0x000fe4000f8e021b */
[----:B------:R-:W-:-:S12]  /*2620*/  UIMAD UR37, UR4, UR16, UR37 ;  /* 0x00000010042572a4 */ /* 0x000fd8000f8e0225 */
.L_x_41:
[----:B------:R-:W-:Y:S01]  /*2630*/  VIADD R11, R11, 0x1 ;  /* 0x000000010b0b7836 */ /* 0x000fe20000000000 */
[----:B------:R-:W-:Y:S01]  /*2640*/  R2UR UR4, R160 ;  /* 0x00000000a00472ca */ /* 0x000fe200000e0000 */
[----:B------:R-:W-:Y:S01]  /*2650*/  UIADD3 UR20, UPT, UPT, UR27, UR63, URZ ;  /* 0x0000003f1b147290 */ /* 0x000fe2000fffe0ff */
[----:B------:R-:W-:Y:S02]  /*2660*/  PLOP3.LUT P1, PT, PT, PT, PT, 0x80, 0x8 ;  /* 0x000000000008781c */ /* 0x000fe40003f2f070 */
[----:B------:R-:W-:-:S04]  /*2670*/  ISETP.NE.AND P0, PT, R11, 0x2, PT ;  /* 0x000000020b00780c */ /* 0x000fc80003f05270 */
[----:B------:R-:W-:Y:S02]  /*2680*/  SEL R3, RZ, 0x1, P0 ;  /* 0x00000001ff037807 */ /* 0x000fe40000000000 */
[----:B------:R-:W-:Y:S02]  /*2690*/  SEL R11, R11, RZ, P0 ;  /* 0x000000ff0b0b7207 */ /* 0x000fe40000000000 */
[----:B------:R-:W-:Y:S01]  /*26a0*/  LOP3.LUT R10, R10, R3, RZ, 0x3c, !PT ;  /* 0x000000030a0a7212 */ /* 0x000fe200078e3cff */
[----:B------:R-:W-:Y:S01]  /*26b0*/  UIADD3 UR16, UPT, UPT, UR37, UR4, URZ ;  /* 0x0000000425107290 */ /* 0x000fe2000fffe0ff */
[----:B------:R-:W-:Y:S11]  /*26c0*/  BRA.U UP1, `(.L_x_42) ;  /* 0xfffffff101407547 */ /* 0x000ff6000b83ffff */
[----:B------:R-:W-:Y:S01]  /*26d0*/  UIADD3 UR7, UPT, UPT, UR6, 0x20, URZ ;  /* 0x0000002006077890 */ /* 0x000fe2000fffe0ff */
[----:B------:R-:W-:-:S03]  /*26e0*/  SHF.L.U32 R3, R12, 0x1f, RZ ;  /* 0x0000001f0c037819 */ /* 0x000fc600000006ff */
[----:B------:R-:W-:-:S09]  /*26f0*/  ULEA UR4, UR5, UR7, 0x3 ;  /* 0x0000000705047291 */ /* 0x000fd2000f8e18ff */
[----:B------:R-:W2:Y:S02]  /*2700*/  SYNCS.PHASECHK.TRANS64.TRYWAIT P0, [UR4], R3 ;  /* 0x00000003ff0075a7 */ /* 0x000ea40008001104 */
[----:B--2---:R-:W-:Y:S05]  /*2710*/  @!P0 BRA `(.L_x_43) ;  /* 0x0000006000bc8947 */ /* 0x004fea0003800000 */
.L_x_118:
[----:B------:R-:W-:-:S04]  /*2720*/  UIADD3 UR4, UPT, UPT, UR5, 0x1, URZ ;  /* 0x0000000105047890 */ /* 0x000fc8000fffe0ff */
[----:B------:R-:W-:-:S04]  /*2730*/  UISETP.NE.AND UP0, UPT, UR4, 0x4, UPT ;  /* 0x000000040400788c */ /* 0x000fc8000bf05270 */
[----:B------:R-:W-:Y:S02]  /*2740*/  USEL UR6, URZ, 0x1, UP0 ;  /* 0x00000001ff067887 */ /* 0x000fe40008000000 */
[----:B------:R-:W-:-:S04]  /*2750*/  USEL UR4, UR4, URZ, UP0 ;  /* 0x000000ff04047287 */ /* 0x000fc80008000000 */
[----:B------:R-:W-:Y:S01]  /*2760*/  ULEA UR5, UR4, UR7, 0x3 ;  /* 0x0000000704057291 */ /* 0x000fe2000f8e18ff */
[----:B------:R-:W-:-:S04]  /*2770*/  LOP3.LUT R2, R12, UR6, RZ, 0x3c, !PT ;  /* 0x000000060c027c12 */ /* 0x000fc8000f8e3cff */
[----:B-1----:R-:W-:-:S04]  /*2780*/  SHF.L.U32 R3, R2, 0x1f, RZ ;  /* 0x0000001f02037819 */ /* 0x002fc800000006ff */
[----:B------:R-:W1:Y:S02]  /*2790*/  SYNCS.PHASECHK.TRANS64.TRYWAIT P0, [UR5], R3 ;  /* 0x00000003ff0075a7 */ /* 0x000e640008001105 */
[----:B-1----:R-:W-:Y:S05]  /*27a0*/  @!P0 BRA `(.L_x_44) ;  /* 0x0000006000b08947 */ /* 0x002fea0003800000 */
.L_x_120:
        /* <DEDUP_REMOVED lines=9> */
.L_x_122:
[----:B------:R-:W-:-:S04]  /*2840*/  UIADD3 UR4, UPT, UPT, UR4, 0x1, URZ ;  /* 0x0000000104047890 */ /* 0x000fc8000fffe0ff */
[----:B------:R-:W-:-:S04]  /*2850*/  UISETP.NE.AND UP0, UPT, UR4, 0x4, UPT ;  /* 0x000000040400788c */ /* 0x000fc8000bf05270 */
[----:B------:R-:W-:Y:S02]  /*2860*/  USEL UR5, URZ, 0x1, UP0 ;  /* 0x00000001ff057887 */ /* 0x000fe40008000000 */
[----:B------:R-:W-:-:S04]  /*2870*/  USEL UR4, UR4, URZ, UP0 ;  /* 0x000000ff04047287 */ /* 0x000fc80008000000 */
[----:B------:R-:W-:Y:S01]  /*2880*/  ULEA UR4, UR4, UR7, 0x3 ;  /* 0x0000000704047291 */ /* 0x000fe2000f8e18ff */
[----:B-1----:R-:W-:-:S04]  /*2890*/  LOP3.LUT R3, R2, UR5, RZ, 0x3c, !PT ;  /* 0x0000000502037c12 */ /* 0x002fc8000f8e3cff */
[----:B------:R-:W-:Y:S01]  /*28a0*/  SHF.L.U32 R3, R3, 0x1f, RZ ;  /* 0x0000001f03037819 */ /* 0x000fe200000006ff */
[----:B------:R-:W-:-:S07]  /*28b0*/  IMAD.U32 R0, RZ, RZ, UR4 ;  /* 0x00000004ff007e24 */ /* 0x000fce000f8e00ff */
.L_x_46:
[----:B-1----:R1:W2:Y:S02]  /*28c0*/  SYNCS.PHASECHK.TRANS64.TRYWAIT P0, [R0+URZ], R3 ;  /* 0x00000003000075a7 */ /* 0x0022a400080011ff */
[----:B--2---:R-:W-:Y:S05]  /*28d0*/  @!P0 NANOSLEEP.SYNCS 0x989680 ;  /* 0x009896800000895d */ /* 0x004fea0003900000 */
[----:B------:R-:W2:Y:S02]  /*28e0*/  @!P0 SYNCS.PHASECHK.TRANS64 P0, [R0+URZ], R3 ;  /* 0x00000003000085a7 */ /* 0x000ea400080010ff */
[----:B--2---:R-:W-:Y:S05]  /*28f0*/  @P0 EXIT ;  /* 0x000000000000094d */ /* 0x004fea0003800000 */
[----:B------:R-:W-:Y:S05]  /*2900*/  BRA `(.L_x_46) ;  /* 0xfffffffc00ec7947 */ /* 0x000fea000383ffff */
.L_x_22:
[----:B------:R-:W-:-:S04]  /*2910*/  UISETP.NE.AND UP0, UPT, UR45, URZ, UPT ;  /* 0x000000ff2d00728c */ /* 0x000fc8000bf05270 */
[----:B------:R-:W-:-:S09]  /*2920*/  UISETP.NE.OR UP0, UPT, UR17, 0x1, UP0 ;  /* 0x000000011100788c */ /* 0x000fd20008705670 */
[----:B------:R-:W-:Y:S05]  /*2930*/  BRA.U UP0, `(.L_x_47) ;  /* 0x0000000500487547 */ /* 0x000fea000b800000 */
[----:B------:R-:W-:Y:S01]  /*2940*/  ISETP.GE.U32.AND P2, PT, R0, 0x2, PT ;  /* 0x000000020000780c */ /* 0x000fe20003f46070 */
[----:B------:R-:W-:Y:S01]  /*2950*/  IMAD.MOV.U32 R12, RZ, RZ, 0x1 ;  /* 0x00000001ff0c7424 */ /* 0x000fe200078e00ff */
[----:B------:R-:W-:Y:S02]  /*2960*/  CS2R R10, SRZ ;  /* 0x00000000000a7805 */ /* 0x000fe4000001ff00 */
[----:B------:R-:W-:Y:S01]  /*2970*/  CS2R R8, SRZ ;  /* 0x0000000000087805 */ /* 0x000fe2000001ff00 */
[----:B------:R-:W-:Y:S01]  /*2980*/  UMOV UR6, 0x400 ;  /* 0x0000040000067882 */ /* 0x000fe20000000000 */
[----:B------:R-:W-:Y:S01]  /*2990*/  UMOV UR5, URZ ;  /* 0x000000ff00057c82 */ /* 0x000fe20008000000 */
[----:B------:R-:W-:-:S12]  /*29a0*/  ULEA UR6, UR45, UR6, 0x18 ;  /* 0x000000062d067291 */ /* 0x000fd8000f8ec0ff */
.L_x_51:
[----:B------:R-:W-:Y:S02]  /*29b0*/  LEA R2, R8, UR6, 0x3 ;  /* 0x0000000608027c11 */ /* 0x000fe4000f8e18ff */
[----:B------:R-:W-:-:S03]  /*29c0*/  SHF.L.U32 R5, R9, 0x1f, RZ ;  /* 0x0000001f09057819 */ /* 0x000fc600000006ff */
[----:B------:R-:W-:Y:S01]  /*29d0*/  VIADD R4, R2, 0xe0 ;  /* 0x000000e002047836 */ /* 0x000fe20000000000 */
[----:B------:R-:W1:Y:S02]  /*29e0*/  SYNCS.PHASECHK.TRANS64.TRYWAIT P0, [R2+URZ+0xd0], R5 ;  /* 0x0000d005020075a7 */ /* 0x000e6400080011ff */
[----:B-1----:R-:W-:Y:S05]  /*29f0*/  @!P0 BRA `(.L_x_48) ;  /* 0x00000060004c8947 */ /* 0x002fea0003800000 */
.L_x_123:
[----:B------:R-:W-:Y:S01]  /*2a00*/  ULEA UR4, UR5, UR6, 0x3 ;  /* 0x0000000605047291 */ /* 0x000fe2000f8e18ff */
[----:B------:R-:W-:Y:S02]  /*2a10*/  PRMT R4, RZ, 0x654, R4 ;  /* 0x00000654ff047816 */ /* 0x000fe40000000004 */
[----:B-1----:R-:W-:Y:S01]  /*2a20*/  SHF.L.U32 R5, R12, 0x1f, RZ ;  /* 0x0000001f0c057819 */ /* 0x002fe200000006ff */
[----:B------:R-:W-:Y:S01]  /*2a30*/  UIADD3 UR7, UPT, UPT, UR4, 0x70, URZ ;  /* 0x0000007004077890 */ /* 0x000fe2000fffe0ff */
[----:B------:R1:W-:Y:S05]  /*2a40*/  SYNCS.ARRIVE.TRANS64.RED.A1T0 RZ, [R4+URZ], RZ ;  /* 0x000000ff04ff79a7 */ /* 0x0003ea00081004ff */
[----:B------:R-:W-:Y:S01]  /*2a50*/  IMAD.U32 R7, RZ, RZ, UR7 ;  /* 0x00000007ff077e24 */ /* 0x000fe2000f8e00ff */
[----:B------:R-:W2:Y:S04]  /*2a60*/  SYNCS.PHASECHK.TRANS64.TRYWAIT P0, [UR4+0x80], R5 ;  /* 0x00008005ff0075a7 */ /* 0x000ea80008001104 */
[----:B------:R-:W-:Y:S01]  /*2a70*/  PRMT R6, R0, 0x654, R7 ;  /* 0x0000065400067816 */ /* 0x000fe20000000007 */
[----:B-1----:R-:W-:Y:S01]  /*2a80*/  @!P2 IMAD.MOV.U32 R4, RZ, RZ, 0x10 ;  /* 0x00000010ff04a424 */ /* 0x002fe200078e00ff */
[----:B--2---:R-:W-:Y:S06]  /*2a90*/  @!P0 BRA `(.L_x_49) ;  /* 0x0000006000388947 */ /* 0x004fec0003800000 */
.L_x_125:
[----:B------:R-:W-:Y:S01]  /*2aa0*/  ULEA UR8, UR5, UR6, 0x4 ;  /* 0x0000000605087291 */ /* 0x000fe2000f8e20ff */
[----:B------:R-:W-:Y:S01]  /*2ab0*/  SEL R3, R6, R3, !P2 ;  /* 0x0000000306037207 */ /* 0x000fe20005000000 */
[----:B------:R-:W-:Y:S01]  /*2ac0*/  UIADD3 UR9, UPT, UPT, UR4, 0x70, URZ ;  /* 0x0000007004097890 */ /* 0x000fe2000fffe0ff */
[----:B-1----:R-:W-:Y:S01]  /*2ad0*/  LEA R2, R11, UR6, 0x3 ;  /* 0x000000060b027c11 */ /* 0x002fe2000f8e18ff */
[----:B------:R-:W-:Y:S01]  /*2ae0*/  UIADD3 UR8, UPT, UPT, UR8, 0x100, URZ ;  /* 0x0000010008087890 */ /* 0x000fe2000fffe0ff */
[----:B------:R-:W-:Y:S01]  /*2af0*/  SHF.L.U32 R5, R10, 0x1f, RZ ;  /* 0x0000001f0a057819 */ /* 0x000fe200000006ff */
[----:B------:R1:W-:Y:S01]  /*2b00*/  @!P2 SYNCS.ARRIVE.TRANS64.RED RZ, [R3+URZ], R4 ;  /* 0x0000000403ffa9a7 */ /* 0x0003e200080004ff */
[----:B------:R-:W-:Y:S01]  /*2b10*/  UIADD3 UR4, UPT, UPT, UR5, 0x1, URZ ;  /* 0x0000000105047890 */ /* 0x000fe2000fffe0ff */
[----:B------:R-:W-:-:S03]  /*2b20*/  VIADD R8, R8, 0x1 ;  /* 0x0000000108087836 */ /* 0x000fc60000000000 */
[----:B------:R-:W-:Y:S02]  /*2b30*/  UISETP.NE.AND UP0, UPT, UR4, 0x2, UPT ;  /* 0x000000020400788c */ /* 0x000fe4000bf05270 */
[----:B------:R-:W-:Y:S06]  /*2b40*/  UGETNEXTWORKID.BROADCAST [UR8], [UR9] ;  /* 0x00000000080073ca */ /* 0x000fec0008000100 */
[----:B------:R-:W-:Y:S01]  /*2b50*/  USEL UR7, URZ, 0x1, UP0 ;  /* 0x00000001ff077887 */ /* 0x000fe20008000000 */
[----:B------:R-:W-:Y:S01]  /*2b60*/  ISETP.NE.AND P0, PT, R8, 0x2, PT ;  /* 0x000000020800780c */ /* 0x000fe20003f05270 */
[----:B------:R-:W-:Y:S01]  /*2b70*/  USEL UR5, UR4, URZ, UP0 ;  /* 0x000000ff04057287 */ /* 0x000fe20008000000 */
[----:B------:R-:W2:Y:S03]  /*2b80*/  SYNCS.PHASECHK.TRANS64.TRYWAIT P1, [R2+URZ+0x70], R5 ;  /* 0x00007005020075a7 */ /* 0x000ea600080211ff */
[----:B------:R-:W-:Y:S01]  /*2b90*/  LOP3.LUT R12, R12, UR7, RZ, 0x3c, !PT ;  /* 0x000000070c0c7c12 */ /* 0x000fe2000f8e3cff */
[----:B-12---:R-:W-:Y:S07]  /*2ba0*/  @!P1 BRA `(.L_x_50) ;  /* 0x00000060000c9947 */ /* 0x006fee0003800000 */
.L_x_126:
[C---:B------:R-:W-:Y:S01]  /*2bb0*/  LEA R4, R11.reuse, UR6, 0x4 ;  /* 0x000000060b047c11 */ /* 0x040fe2000f8e20ff */
[----:B-1----:R-:W-:Y:S01]  /*2bc0*/  VIADD R2, R2, 0x80 ;  /* 0x0000008002027836 */ /* 0x002fe20000000000 */
[----:B------:R-:W-:Y:S01]  /*2bd0*/  SEL R8, R8, RZ, P0 ;  /* 0x000000ff08087207 */ /* 0x000fe20000000000 */
[----:B------:R-:W-:-:S03]  /*2be0*/  VIADD R11, R11, 0x1 ;  /* 0x000000010b0b7836 */ /* 0x000fc60000000000 */
[----:B------:R-:W1:Y:S01]  /*2bf0*/  LDS.128 R4, [R4+0x100] ;  /* 0x0001000004047984 */ /* 0x000e620000000c00 */
[----:B------:R-:W-:Y:S02]  /*2c00*/  PRMT R2, RZ, 0x654, R2 ;  /* 0x00000654ff027816 */ /* 0x000fe40000000002 */
[C---:B------:R-:W-:Y:S01]  /*2c10*/  ISETP.NE.AND P1, PT, R11.reuse, 0x2, PT ;  /* 0x000000020b00780c */ /* 0x040fe20003f25270 */
[----:B------:R-:W-:Y:S01]  /*2c20*/  @!PT LDS RZ, [RZ] ;  /* 0x00000000fffff984 */ /* 0x000fe20000000800 */
[----:B------:R-:W-:Y:S01]  /*2c30*/  @!PT LDS RZ, [RZ] ;  /* 0x00000000fffff984 */ /* 0x000fe20000000800 */
[----:B------:R-:W-:Y:S01]  /*2c40*/  @!PT LDS RZ, [RZ] ;  /* 0x00000000fffff984 */ /* 0x000fe20000000800 */
[----:B------:R-:W-:Y:S01]  /*2c50*/  @!PT LDS RZ, [RZ] ;  /* 0x00000000fffff984 */ /* 0x000fe20000000800 */
[----:B------:R2:W-:Y:S06]  /*2c60*/  MEMBAR.ALL.CTA ;  /* 0x0000000000007992 */ /* 0x0005ec0000008000 */
[----:B--2---:R-:W2:Y:S01]  /*2c70*/  FENCE.VIEW.ASYNC.S ;  /* 0x00000000000073c6 */ /* 0x004ea20000000000 */
[----:B------:R-:W-:Y:S01]  /*2c80*/  SEL R11, R11, RZ, P1 ;  /* 0x000000ff0b0b7207 */ /* 0x000fe20000800000 */
[----:B--2---:R2:W-:Y:S01]  /*2c90*/  SYNCS.ARRIVE.TRANS64.RED.A1T0 RZ, [R2+URZ], RZ ;  /* 0x000000ff02ff79a7 */ /* 0x0045e200081004ff */
[----:B-1----:R-:W-:-:S02]  /*2ca0*/  LOP3.LUT P3, RZ, R6, 0x1, RZ, 0xc0, !PT ;  /* 0x0000000106ff7812 */ /* 0x002fc4000786c0ff */
[----:B------:R-:W-:-:S04]  /*2cb0*/  SEL R5, RZ, 0x1, P1 ;  /* 0x00000001ff057807 */ /* 0x000fc80000800000 */
[----:B------:R-:W-:Y:S02]  /*2cc0*/  LOP3.LUT R10, R10, R5, RZ, 0x3c, !PT ;  /* 0x000000050a0a7212 */ /* 0x000fe400078e3cff */
[----:B--2---:R-:W-:-:S04]  /*2cd0*/  SEL R2, RZ, 0x1, P0 ;  /* 0x00000001ff027807 */ /* 0x004fc80000000000 */
[----:B------:R-:W-:Y:S01]  /*2ce0*/  LOP3.LUT R9, R9, R2, RZ, 0x3c, !PT ;  /* 0x0000000209097212 */ /* 0x000fe200078e3cff */
[----:B------:R-:W-:Y:S06]  /*2cf0*/  @P3 BRA `(.L_x_51) ;  /* 0xfffffffc002c3947 */ /* 0x000fec000383ffff */
[----:B------:R-:W-:Y:S01]  /*2d00*/  ULEA UR4, UR5, UR6, 0x3 ;  /* 0x0000000605047291 */ /* 0x000fe2000f8e18ff */
[----:B------:R-:W-:-:S08]  /*2d10*/  SHF.L.U32 R3, R12, 0x1f, RZ ;  /* 0x0000001f0c037819 */ /* 0x000fd000000006ff */
[----:B------:R-:W1:Y:S02]  /*2d20*/  SYNCS.PHASECHK.TRANS64 P0, [UR4+0x80], R3 ;  /* 0x00008003ff0075a7 */ /* 0x000e640008001004 */
[----:B-1----:R-:W-:Y:S05]  /*2d30*/  @P0 BRA `(.L_x_52) ;  /* 0x0000000000080947 */ /* 0x002fea0003800000 */
[----:B------:R-:W1:Y:S02]  /*2d40*/  SYNCS.PHASECHK.TRANS64.TRYWAIT P0, [UR4+0x80], R3 ;  /* 0x00008003ff0075a7 */ /* 0x000e640008001104 */
[----:B-1----:R-:W-:Y:S05]  /*2d50*/  @!P0 BRA `(.L_x_53) ;  /* 0x0000005c00b48947 */ /* 0x002fea0003800000 */
.L_x_52:
[----:B------:R-:W-:-:S04]  /*2d60*/  UIADD3 UR7, UPT, UPT, UR5, 0x1, URZ ;  /* 0x0000000105077890 */ /* 0x000fc8000fffe0ff */
[----:B------:R-:W-:-:S04]  /*2d70*/  UISETP.NE.AND UP0, UPT, UR7, 0x2, UPT ;  /* 0x000000020700788c */ /* 0x000fc8000bf05270 */
[----:B------:R-:W-:Y:S02]  /*2d80*/  USEL UR8, URZ, 0x1, UP0 ;  /* 0x00000001ff087887 */ /* 0x000fe40008000000 */
[----:B------:R-:W-:-:S04]  /*2d90*/  USEL UR7, UR7, URZ, UP0 ;  /* 0x000000ff07077287 */ /* 0x000fc80008000000 */
[----:B------:R-:W-:Y:S01]  /*2da0*/  ULEA UR7, UR7, UR6, 0x3 ;  /* 0x0000000607077291 */ /* 0x000fe2000f8e18ff */
[----:B-1----:R-:W-:-:S04]  /*2db0*/  LOP3.LUT R3, R12, UR8, RZ, 0x3c, !PT ;  /* 0x000000080c037c12 */ /* 0x002fc8000f8e3cff */
[----:B------:R-:W-:-:S04]  /*2dc0*/  SHF.L.U32 R0, R3, 0x1f, RZ ;  /* 0x0000001f03007819 */ /* 0x000fc800000006ff */
[----:B------:R-:W1:Y:S02]  /*2dd0*/  SYNCS.PHASECHK.TRANS64 P0, [UR7+0x80], R0 ;  /* 0x00008000ff0075a7 */ /* 0x000e640008001007 */
[----:B-1----:R-:W-:Y:S05]  /*2de0*/  @P0 EXIT ;  /* 0x000000000000094d */ /* 0x002fea0003800000 */
[----:B------:R-:W-:Y:S02]  /*2df0*/  SHF.L.U32 R3, R3, 0x1f, RZ ;  /* 0x0000001f03037819 */ /* 0x000fe400000006ff */
[----:B------:R-:W-:-:S07]  /*2e00*/  MOV R0, UR7 ;  /* 0x0000000700007c02 */ /* 0x000fce0008000f00 */
.L_x_54:
[----:B-1----:R1:W2:Y:S02]  /*2e10*/  SYNCS.PHASECHK.TRANS64.TRYWAIT P0, [R0+URZ+0x80], R3 ;  /* 0x00008003000075a7 */ /* 0x0022a400080011ff */
[----:B--2---:R-:W-:Y:S05]  /*2e20*/  @!P0 NANOSLEEP.SYNCS 0x989680 ;  /* 0x009896800000895d */ /* 0x004fea0003900000 */
[----:B------:R-:W2:Y:S02]  /*2e30*/  @!P0 SYNCS.PHASECHK.TRANS64 P0, [R0+URZ+0x80], R3 ;  /* 0x00008003000085a7 */ /* 0x000ea400080010ff */
[----:B--2---:R-:W-:Y:S05]  /*2e40*/  @P0 EXIT ;  /* 0x000000000000094d */ /* 0x004fea0003800000 */
[----:B------:R-:W-:Y:S05]  /*2e50*/  BRA `(.L_x_54) ;  /* 0xfffffffc00ec7947 */ /* 0x000fea000383ffff */
.L_x_47:
[----:B------:R-:W-:Y:S05]  /*2e60*/  BRA.U UP4, `(.L_x_55) ;  /* 0x0000000d04bc7547 */ /* 0x000fea000b800000 */
[----:B------:R-:W-:Y:S01]  /*2e70*/  UMOV UR4, 0x40 ;  /* 0x0000004000047882 */ /* 0x000fe20000000000 */
[----:B------:R-:W-:Y:S01]  /*2e80*/  NOP ;  /* 0x0000000000007918 */ /* 0x000fe20000000000 */
[----:B------:R-:W-:Y:S01]  /*2e90*/  ULEA UR5, UR45, UR4, 0x18 ;  /* 0x000000042d057291 */ /* 0x000fe2000f8ec0ff */
[----:B------:R-:W-:Y:S02]  /*2ea0*/  UMOV UR6, 0x400 ;  /* 0x0000040000067882 */ /* 0x000fe40000000000 */
[----:B------:R-:W-:-:S06]  /*2eb0*/  ULEA UR6, UR45, UR6, 0x18 ;  /* 0x000000062d067291 */ /* 0x000fcc000f8ec0ff */
[----:B------:R-:W1:Y:S02]  /*2ec0*/  LDS.U8 R0, [UR5+0x1c] ;  /* 0x00001c05ff007984 */ /* 0x000e640008000000 */
[----:B-1----:R-:W-:-:S13]  /*2ed0*/  ISETP.NE.AND P0, PT, R0, RZ, PT ;  /* 0x000000ff0000720c */ /* 0x002fda0003f05270 */
[----:B------:R-:W-:Y:S05]  /*2ee0*/  @P0 BRA `(.L_x_56) ;  /* 0x0000000000580947 */ /* 0x000fea0003800000 */
[----:B------:R-:W-:-:S13]  /*2ef0*/  ELECT P0, URZ, PT ;  /* 0x0000000000ff782f */ /* 0x000fda0003800000 */
[----:B------:R-:W-:Y:S05]  /*2f00*/  @!P0 BRA `(.L_x_57) ;  /* 0x0000000000608947 */ /* 0x000fea0003800000 */
[----:B------:R-:W-:Y:S01]  /*2f10*/  UMOV UR4, 0x10 ;  /* 0x0000001000047882 */ /* 0x000fe20000000000 */
[----:B------:R-:W-:Y:S01]  /*2f20*/  HFMA2 R0, -RZ, RZ, 0, 5.9604644775390625e-08 ;  /* 0x00000001ff007431 */ /* 0x000fe200000001ff */
[----:B------:R-:W-:-:S03]  /*2f30*/  MOV R3, 0xffff ;  /* 0x0000ffff00037802 */ /* 0x000fc60000000f00 */
[----:B------:R-:W-:Y:S04]  /*2f40*/  DEPBAR.LE SB1, 0x36 ;  /* 0x00009d800000791a */ /* 0x000fe80000000000 */
[----:B------:R-:W1:Y:S02]  /*2f50*/  UTCATOMSWS.FIND_AND_SET.ALIGN UP0, UR4, UR4 ;  /* 0x00000004000475e3 */ /* 0x000e640008000800 */
[----:B-1----:R-:W-:Y:S01]  /*2f60*/  MOV R4, UR4 ;  /* 0x0000000400047c02 */ /* 0x002fe20008000f00 */
[----:B------:R-:W-:Y:S06]  /*2f70*/  BRA.U UP0, `(.L_x_58) ;  /* 0x0000000100187547 */ /* 0x000fec000b800000 */
.L_x_59:
[----:B------:R-:W-:Y:S05]  /*2f80*/  NANOSLEEP 0x64 ;  /* 0x000000640000795d */ /* 0x000fea0003800000 */
[----:B------:R-:W-:-:S05]  /*2f90*/  UMOV UR4, 0x10 ;  /* 0x0000001000047882 */ /* 0x000fca0000000000 */
[----:B------:R-:W-:Y:S04]  /*2fa0*/  DEPBAR.LE SB1, 0x36 ;  /* 0x00009d800000791a */ /* 0x000fe80000000000 */
[----:B------:R-:W1:Y:S02]  /*2fb0*/  UTCATOMSWS.FIND_AND_SET.ALIGN UP0, UR4, UR4 ;  /* 0x00000004000475e3 */ /* 0x000e640008000800 */
[----:B-1----:R-:W-:Y:S01]  /*2fc0*/  MOV R4, UR4 ;  /* 0x0000000400047c02 */ /* 0x002fe20008000f00 */
[----:B------:R-:W-:Y:S05]  /*2fd0*/  BRA.U !UP0, `(.L_x_59) ;  /* 0xfffffffd08e87547 */ /* 0x000fea000b83ffff */
.L_x_58:
[-C--:B------:R-:W-:Y:S02]  /*2fe0*/  SHF.L.U32 R3, R3, R4.reuse, RZ ;  /* 0x0000000403037219 */ /* 0x080fe400000006ff */
[----:B------:R-:W-:Y:S01]  /*2ff0*/  SHF.L.U32 R0, R0, R4, RZ ;  /* 0x0000000400007219 */ /* 0x000fe200000006ff */
[----:B------:R-:W-:Y:S02]  /*3000*/  IMAD.SHL.U32 R4, R4, 0x20, RZ ;  /* 0x0000002004047824 */ /* 0x000fe400078e00ff */
[----:B------:R1:W-:Y:S04]  /*3010*/  ATOMS.OR RZ, [UR5+0x14], R3 ;  /* 0x00001403ffff798c */ /* 0x0003e8000b000005 */
[----:B------:R1:W-:Y:S04]  /*3020*/  ATOMS.OR RZ, [UR5+0x18], R0 ;  /* 0x00001800ffff798c */ /* 0x0003e8000b000005 */
[----:B------:R1:W-:Y:S01]  /*3030*/  STS [UR6+0x120], R4 ;  /* 0x00012004ff007988 */ /* 0x0003e20008000806 */
[----:B------:R-:W-:Y:S05]  /*3040*/  BRA `(.L_x_57) ;  /* 0x0000000000107947 */ /* 0x000fea0003800000 */
.L_x_56:
[----:B------:R-:W-:Y:S02]  /*3050*/  MOV R0, 0xffffffff ;  /* 0xffffffff00007802 */ /* 0x000fe40000000f00 */
[----:B------:R-:W-:-:S03]  /*3060*/  MOV R4, 0x3090 ;  /* 0x0000309000047802 */ /* 0x000fc60000000f00 */
[----:B------:R1:W-:Y:S04]  /*3070*/  STS [UR6+0x120], R0 ;  /* 0x00012000ff007988 */ /* 0x0003e80008000806 */
[----:B-1---5:R-:W-:Y:S05]  /*3080*/  CALL.REL.NOINC `($__internal_1_$__cuda_sm10x_tcgen05_guardrail_trap_phase_invalid_during_alloc) ;  /* 0x0000006000747944 */ /* 0x022fea0003c00000 */
.L_x_57:
[----:B------:R-:W-:Y:S05]  /*3090*/  WARPSYNC.ALL ;  /* 0x0000000000007948 */ /* 0x000fea0003800000 */
[----:B------:R-:W2:Y:S01]  /*30a0*/  S2UR UR4, SR_CgaCtaId ;  /* 0x00000000000479c3 */ /* 0x000ea20000008800 */
[----:B------:R-:W-:Y:S01]  /*30b0*/  UMOV UR26, 0x400 ;  /* 0x00000400001a7882 */ /* 0x000fe20000000000 */
[----:B------:R-:W-:-:S06]  /*30c0*/  NOP ;  /* 0x0000000000007918 */ /* 0x000fcc0000000000 */
[----:B------:R-:W-:Y:S06]  /*30d0*/  BAR.ARV 0x6, 0xa0 ;  /* 0x0182800000007b1d */ /* 0x000fec0000002000 */
[----:B------:R-:W3:Y:S01]  /*30e0*/  LDCU UR5, c[0x0][0x38c] ;  /* 0x00007180ff0577ac */ /* 0x000ee20008000800 */
[----:B------:R-:W-:Y:S01]  /*30f0*/  LOP3.LUT R2, R2, 0xffff, RZ, 0xc0, !PT ;  /* 0x0000ffff02027812 */ /* 0x000fe200078ec0ff */
[----:B------:R-:W-:Y:S01]  /*3100*/  IMAD.MOV.U32 R11, RZ, RZ, 0x1 ;  /* 0x00000001ff0b7424 */ /* 0x000fe200078e00ff */
[----:B------:R-:W-:Y:S01]  /*3110*/  CS2R R8, SRZ ;  /* 0x0000000000087805 */ /* 0x000fe2000001ff00 */
[----:B------:R-:W4:Y:S01]  /*3120*/  LDCU UR7, c[0x0][0x38c] ;  /* 0x00007180ff0777ac */ /* 0x000f220008000800 */
[----:B------:R-:W-:Y:S01]  /*3130*/  R2UR UR27, R2 ;  /* 0x00000000021b72ca */ /* 0x000fe200000e0000 */
[----:B------:R-:W-:Y:S01]  /*3140*/  IMAD.MOV.U32 R10, RZ, RZ, RZ ;  /* 0x000000ffff0a7224 */ /* 0x000fe200078e00ff */
[----:B------:R-:W-:Y:S01]  /*3150*/  UMOV UR31, URZ ;  /* 0x000000ff001f7c82 */ /* 0x000fe20008000000 */
[----:B------:R-:W-:Y:S01]  /*3160*/  UMOV UR22, URZ ;  /* 0x000000ff00167c82 */ /* 0x000fe20008000000 */
[----:B--2---:R-:W-:Y:S01]  /*3170*/  ULEA UR26, UR4, UR26, 0x18 ;  /* 0x0000001a041a7291 */ /* 0x004fe2000f8ec0ff */
[----:B------:R-:W-:Y:S01]  /*3180*/  UMOV UR38, 0x0 ;  /* 0x0000000000267882 */ /* 0x000fe20000000000 */
[----:B------:R-:W-:-:S02]  /*3190*/  UMOV UR39, 0x8200010 ;  /* 0x0820001000277882 */ /* 0x000fc40000000000 */
[----:B------:R-:W-:Y:S02]  /*31a0*/  UIADD3 UR4, UPT, UPT, UR26, 0x8400, URZ ;  /* 0x000084001a047890 */ /* 0x000fe4000fffe0ff */
[----:B------:R-:W-:Y:S02]  /*31b0*/  UIADD3 UR6, UPT, UPT, UR26, 0x18400, URZ ;  /* 0x000184001a067890 */ /* 0x000fe4000fffe0ff */
[----:B---3--:R-:W-:Y:S01]  /*31c0*/  UIADD3 UR5, UPT, UPT, UR5, 0x7f, URZ ;  /* 0x0000007f05057890 */ /* 0x008fe2000fffe0ff */
[----:B-1----:R-:W1:Y:S01]  /*31d0*/  LDS R0, [UR26+0x120] ;  /* 0x0001201aff007984 */ /* 0x002e620008000800 */
[----:B------:R-:W-:Y:S01]  /*31e0*/  UMOV UR36, 0x0 ;  /* 0x0000000000247882 */ /* 0x000fe20000000000 */
[----:B------:R-:W-:Y:S01]  /*31f0*/  UMOV UR37, 0x8200010 ;  /* 0x0820001000257882 */ /* 0x000fe20000000000 */
[----:B------:R-:W-:Y:S02]  /*3200*/  USHF.R.S32.HI UR40, URZ, 0x1f, UR5 ;  /* 0x0000001fff287899 */ /* 0x000fe40008011405 */
[----:B----4-:R-:W-:-:S02]  /*3210*/  UISETP.GE.AND UP4, UPT, UR7, 0x1, UPT ;  /* 0x000000010700788c */ /* 0x010fc4000bf86270 */
[----:B------:R-:W-:Y:S02]  /*3220*/  ULEA.HI UR40, UR40, UR5, URZ, 0x7 ;  /* 0x0000000528287291 */ /* 0x000fe4000f8f38ff */
[----:B------:R-:W-:Y:S02]  /*3230*/  USHF.R.U32.HI UR5, URZ, 0x4, UR4 ;  /* 0x00000004ff057899 */ /* 0x000fe40008011604 */
[----:B------:R-:W-:Y:S02]  /*3240*/  USHF.R.S32.HI UR40, URZ, 0x7, UR40 ;  /* 0x00000007ff287899 */ /* 0x000fe40008011428 */
[----:B------:R-:W-:Y:S02]  /*3250*/  USHF.R.U32.HI UR4, URZ, 0x4, UR6 ;  /* 0x00000004ff047899 */ /* 0x000fe40008011606 */
[----:B------:R-:W-:Y:S02]  /*3260*/  UISETP.LT.AND UP0, UPT, UR40, 0x1, UPT ;  /* 0x000000012800788c */ /* 0x000fe4000bf01270 */
[----:B------:R-:W-:-:S02]  /*3270*/  ULOP3.LUT UR5, UR5, 0x3fff, URZ, 0xc0, !UPT ;  /* 0x00003fff05057892 */ /* 0x000fc4000f8ec0ff */
[----:B------:R-:W-:Y:S02]  /*3280*/  ULOP3.LUT UR4, UR4, 0x3fff, URZ, 0xc0, !UPT ;  /* 0x00003fff04047892 */ /* 0x000fe4000f8ec0ff */
[----:B------:R-:W-:Y:S02]  /*3290*/  USEL UR41, UR40, 0x1, !UP0 ;  /* 0x0000000128297887 */ /* 0x000fe4000c000000 */
[----:B------:R-:W-:Y:S02]  /*32a0*/  ULOP3.LUT UR28, UR5, 0x10000, URZ, 0xfc, !UPT ;  /* 0x00010000051c7892 */ /* 0x000fe4000f8efcff */
[----:B------:R-:W-:Y:S02]  /*32b0*/  ULOP3.LUT UR29, UR4, 0x10000, URZ, 0xfc, !UPT ;  /* 0x00010000041d7892 */ /* 0x000fe4000f8efcff */
[----:B------:R-:W-:Y:S01]  /*32c0*/  UIADD3 UR41, UPT, UPT, -UR41, URZ, URZ ;  /* 0x000000ff29297290 */ /* 0x000fe2000fffe1ff */
[----:B------:R-:W-:Y:S01]  /*32d0*/  UMOV UR34, 0x0 ;  /* 0x0000000000227882 */ /* 0x000fe20000000000 */
[----:B------:R-:W-:Y:S01]  /*32e0*/  UMOV UR35, 0x8200010 ;  /* 0x0820001000237882 */ /* 0x000fe20000000000 */
[----:B------:R-:W-:Y:S01]  /*32f0*/  UMOV UR32, 0x0 ;  /* 0x0000000000207882 */ /* 0x000fe20000000000 */
[----:B------:R-:W-:Y:S01]  /*3300*/  UMOV UR33, 0x8200010 ;  /* 0x0820001000217882 */ /* 0x000fe20000000000 */
[----:B-1----:R-:W-:-:S15]  /*3310*/  R2UR UR42, R0 ;  /* 0x00000000002a72ca */ /* 0x002fde00000e0000 */
.L_x_66:
[----:B------:R-:W-:Y:S02]  /*3320*/  LEA R0, R10, UR26, 0x3 ;  /* 0x0000001a0a007c11 */ /* 0x000fe4000f8e18ff */
[----:B------:R-:W-:Y:S02]  /*3330*/  SHF.L.U32 R5, R9, 0x1f, RZ ;  /* 0x0000001f09057819 */ /* 0x000fe400000006ff */
[----:B------:R-:W-:Y:S01]  /*3340*/  PLOP3.LUT P0, PT, PT, PT, UP4, 0x80, 0x8 ;  /* 0x000000000008781c */ /* 0x000fe20003f0f048 */
[----:B------:R-:W-:Y:S01]  /*3350*/  VIADD R3, R0, 0x80 ;  /* 0x0000008000037836 */ /* 0x000fe20000000000 */
[----:B-1----:R-:W1:Y:S02]  /*3360*/  SYNCS.PHASECHK.TRANS64.TRYWAIT P1, [R0+URZ+0x70], R5 ;  /* 0x00007005000075a7 */ /* 0x002e6400080211ff */
[----:B-1-3--:R-:W-:Y:S09]  /*3370*/  @!P1 BRA `(.L_x_60) ;  /* 0x0000005800449947 */ /* 0x00aff20003800000 */
.L_x_128:
[----:B------:R-:W-:Y:S01]  /*3380*/  LEA R4, R10, UR26, 0x4 ;  /* 0x0000001a0a047c11 */ /* 0x000fe2000f8e20ff */
[----:B------:R-:W-:Y:S01]  /*3390*/  @UP4 ULEA UR4, UR22, UR26, 0x3 ;  /* 0x0000001a16044291 */ /* 0x000fe2000f8e18ff */
[----:B------:R-:W-:Y:S01]  /*33a0*/  PLOP3.LUT P2, PT, PT, PT, PT, 0x80, 0x8 ;  /* 0x000000000008781c */ /* 0x000fe20003f4f070 */
[----:B------:R-:W-:Y:S01]  /*33b0*/  ULEA UR30, UR31, UR26, 0x3 ;  /* 0x0000001a1f1e7291 */ /* 0x000fe2000f8e18ff */
[----:B------:R-:W-:Y:S01]  /*33c0*/  PRMT R3, RZ, 0x654, R3 ;  /* 0x00000654ff037816 */ /* 0x000fe20000000003 */
[----:B------:R-:W-:Y:S01]  /*33d0*/  ULEA UR11, UR31, UR42, 0x7 ;  /* 0x0000002a1f0b7291 */ /* 0x000fe2000f8e38ff */
[----:B-1----:R-:W1:Y:S01]  /*33e0*/  LDS.128 R4, [R4+0x100] ;  /* 0x0001000004047984 */ /* 0x002e620000000c00 */
[----:B------:R-:W-:Y:S02]  /*33f0*/  @P0 SHF.L.U32 R2, R8, 0x1f, RZ ;  /* 0x0000001f08020819 */ /* 0x000fe400000006ff */
[----:B------:R-:W-:Y:S01]  /*3400*/  SHF.L.U32 R0, R11, 0x1f, RZ ;  /* 0x0000001f0b007819 */ /* 0x000fe200000006ff */
[----:B------:R-:W-:Y:S01]  /*3410*/  @!PT LDS RZ, [RZ] ;  /* 0x00000000fffff984 */ /* 0x000fe20000000800 */
[----:B------:R-:W-:Y:S01]  /*3420*/  @!PT LDS RZ, [RZ] ;  /* 0x00000000fffff984 */ /* 0x000fe20000000800 */
[----:B------:R-:W-:Y:S01]  /*3430*/  @!PT LDS RZ, [RZ] ;  /* 0x00000000fffff984 */ /* 0x000fe20000000800 */
[----:B------:R-:W-:Y:S01]  /*3440*/  @!PT LDS RZ, [RZ] ;  /* 0x00000000fffff984 */ /* 0x000fe20000000800 */
[----:B------:R2:W-:Y:S06]  /*3450*/  MEMBAR.ALL.CTA ;  /* 0x0000000000007992 */ /* 0x0005ec0000008000 */
[----:B--2---:R-:W2:Y:S02]  /*3460*/  FENCE.VIEW.ASYNC.S ;  /* 0x00000000000073c6 */ /* 0x004ea40000000000 */
[----:B--2---:R2:W-:Y:S01]  /*3470*/  SYNCS.ARRIVE.TRANS64.RED.A1T0 RZ, [R3+URZ], RZ ;  /* 0x000000ff03ff79a7 */ /* 0x0045e200081004ff */
[----:B------:R2:W3:Y:S01]  /*3480*/  @P0 SYNCS.PHASECHK.TRANS64.TRYWAIT P2, [UR4], R2 ;  /* 0x00000002ff0005a7 */ /* 0x0004e20008041104 */
[----:B-1----:R-:W-:Y:S01]  /*3490*/  LOP3.LUT P1, RZ, R6, 0x1, RZ, 0xc0, !PT ;  /* 0x0000000106ff7812 */ /* 0x002fe2000782c0ff */
[----:B------:R-:W1:Y:S02]  /*34a0*/  SYNCS.PHASECHK.TRANS64.TRYWAIT P0, [UR30+0xb0], R0 ;  /* 0x0000b000ff0075a7 */ /* 0x000e64000800111e */
[----:B-123--:R-:W-:Y:S10]  /*34b0*/  @!P0 BRA `(.L_x_61) ;  /* 0x0000005800088947 */ /* 0x00eff40003800000 */
.L_x_130:
[----:B------:R-:W-:Y:S01]  /*34c0*/  IADD3 R10, PT, PT, R10, 0x1, RZ ;  /* 0x000000010a0a7810 */ /* 0x000fe20007ffe0ff */
[----:B------:R-:W-:Y:S06]  /*34d0*/  BRA.U !UP4, `(.L_x_62) ;  /* 0x000000010cc07547 */ /* 0x000fec000b800000 */
[----:B------:R-:W-:Y:S01]  /*34e0*/  UPLOP3.LUT UP2, UPT, UPT, UPT, UPT, 0x40, 0x4 ;  /* 0x000000000004789c */ /* 0x000fe20003f4e870 */
[----:B------:R-:W-:Y:S01]  /*34f0*/  UMOV UR24, UR41 ;  /* 0x0000002900187c82 */ /* 0x000fe20008000000 */
[----:B------:R-:W-:Y:S01]  /*3500*/  UMOV UR23, UR40 ;  /* 0x0000002800177c82 */ /* 0x000fe20008000000 */
[----:B------:R-:W-:-:S08]  /*3510*/  UMOV UR10, UR22 ;  /* 0x00000016000a7c82 */ /* 0x000fd00008000000 */
.L_x_65:
[----:B------:R-:W-:Y:S02]  /*3520*/  UIADD3 UR24, UPT, UPT, UR24, 0x1, URZ ;  /* 0x0000000118187890 */ /* 0x000fe4000fffe0ff */
[----:B--2---:R-:W-:Y:S02]  /*3530*/  ULEA UR5, UR10, UR26, 0x3 ;  /* 0x0000001a0a057291 */ /* 0x004fe4000f8e18ff */
[----:B------:R-:W-:Y:S01]  /*3540*/  UISETP.NE.AND UP3, UPT, UR24, URZ, UPT ;  /* 0x000000ff1800728c */ /* 0x000fe2000bf65270 */
[----:B---3--:R-:W-:Y:S10]  /*3550*/  @P2 BRA `(.L_x_63) ;  /* 0x00000000000c2947 */ /* 0x008ff40003800000 */
[----:B-1----:R-:W-:Y:S04]  /*3560*/  SHF.L.U32 R3, R8, 0x1f, RZ ;  /* 0x0000001f08037819 */ /* 0x002fe800000006ff */
[----:B------:R-:W1:Y:S02]  /*3570*/  SYNCS.PHASECHK.TRANS64.TRYWAIT P0, [UR5], R3 ;  /* 0x00000003ff0075a7 */ /* 0x000e640008001105 */
[----:B-1----:R-:W-:Y:S05]  /*3580*/  @!P0 BRA `(.L_x_64) ;  /* 0x0000005400ec8947 */ /* 0x002fea0003800000 */
.L_x_63:
[----:B------:R-:W-:Y:S01]  /*3590*/  UISETP.NE.AND UP0, UPT, UR23, 0x1, UPT ;  /* 0x000000011700788c */ /* 0x000fe2000bf05270 */
[----:B------:R-:W-:Y:S01]  /*35a0*/  PLOP3.LUT P2, PT, PT, PT, PT, 0x80, 0x8 ;  /* 0x000000000008781c */ /* 0x000fe20003f4f070 */
[----:B------:R-:W-:Y:S02]  /*35b0*/  UIADD3 UR4, UPT, UPT, UR10, 0x1, URZ ;  /* 0x000000010a047890 */ /* 0x000fe4000fffe0ff */
[----:B------:R-:W-:Y:S02]  /*35c0*/  UIADD3 UR25, UPT, UPT, UR5, 0x20, URZ ;  /* 0x0000002005197890 */ /* 0x000fe4000fffe0ff */
[----:B------:R-:W-:Y:S01]  /*35d0*/  UISETP.NE.AND UP1, UPT, UR4, 0x4, UPT ;  /* 0x000000040400788c */ /* 0x000fe2000bf25270 */
[----:B------:R-:W-:Y:S01]  /*35e0*/  PLOP3.LUT P0, PT, PT, PT, UP0, 0x80, 0x8 ;  /* 0x000000000008781c */ /* 0x000fe20003f0f008 */
[----:B------:R-:W-:Y:S02]  /*35f0*/  UIADD3 UR23, UPT, UPT, UR23, -0x1, URZ ;  /* 0xffffffff17177890 */ /* 0x000fe4000fffe0ff */
[----:B------:R-:W-:Y:S02]  /*3600*/  USEL UR6, URZ, 0x1, UP1 ;  /* 0x00000001ff067887 */ /* 0x000fe40008800000 */
[----:B------:R-:W-:Y:S01]  /*3610*/  USEL UR22, UR4, URZ, UP1 ;  /* 0x000000ff04167287 */ /* 0x000fe20008800000 */
[----:B------:R-:W-:Y:S01]  /*3620*/  UMOV UR7, 0x40004040 ;  /* 0x4000404000077882 */ /* 0x000fe20000000000 */
[----:B------:R-:W-:Y:S02]  /*3630*/  UMOV UR5, 0x40004040 ;  /* 0x4000404000057882 */ /* 0x000fe40000000000 */
[----:B------:R-:W-:Y:S01]  /*3640*/  @UP0 ULEA UR4, UR22, UR26, 0x3 ;  /* 0x0000001a16040291 */ /* 0x000fe2000f8e18ff */
[----:B------:R-:W-:Y:S01]  /*3650*/  LOP3.LUT R8, R8, UR6, RZ, 0x3c, !PT ;  /* 0x0000000608087c12 */ /* 0x000fe2000f8e3cff */
[----:B------:R-:W-:Y:S01]  /*3660*/  ULEA UR6, UR10, UR29, 0xa ;  /* 0x0000001d0a067291 */ /* 0x000fe2000f8e50ff */
[----:B------:R-:W-:Y:S02]  /*3670*/  UMOV UR21, 0x40004040 ;  /* 0x4000404000157882 */ /* 0x000fe40000000000 */
[----:B-1----:R-:W-:Y:S01]  /*3680*/  @P0 SHF.L.U32 R0, R8, 0x1f, RZ ;  /* 0x0000001f08000819 */ /* 0x002fe200000006ff */
[----:B------:R-:W-:Y:S02]  /*3690*/  UIADD3 UR20, UPT, UPT, UR6, 0x2, URZ ;  /* 0x0000000206147890 */ /* 0x000fe4000fffe0ff */
[----:B------:R-:W-:Y:S01]  /*36a0*/  UIADD3 UR16, UPT, UPT, UR6, 0x4, URZ ;  /* 0x0000000406107890 */ /* 0x000fe2000fffe0ff */
[----:B------:R2:W3:Y:S01]  /*36b0*/  @P0 SYNCS.PHASECHK.TRANS64.TRYWAIT P2, [UR4], R0 ;  /* 0x00000000ff0005a7 */ /* 0x0004e20008041104 */
[----:B------:R-:W-:Y:S02]  /*36c0*/  ULEA UR4, UR10, UR28, 0xa ;  /* 0x0000001c0a047291 */ /* 0x000fe4000f8e50ff */
[----:B------:R-:W-:Y:S02]  /*36d0*/  UIADD3 UR12, UPT, UPT, UR6, 0x6, URZ ;  /* 0x00000006060c7890 */ /* 0x000fe4000fffe0ff */
[----:B------:R-:W-:Y:S02]  /*36e0*/  UIADD3 UR18, UPT, UPT, UR4, 0x2, URZ ;  /* 0x0000000204127890 */ /* 0x000fe4000fffe0ff */
[----:B------:R-:W-:Y:S02]  /*36f0*/  UIADD3 UR14, UPT, UPT, UR4, 0x4, URZ ;  /* 0x00000004040e7890 */ /* 0x000fe4000fffe0ff */
[----:B------:R-:W-:Y:S01]  /*3700*/  UIADD3 UR8, UPT, UPT, UR4, 0x6, URZ ;  /* 0x0000000604087890 */ /* 0x000fe2000fffe0ff */
[----:B------:R2:W-:Y:S01]  /*3710*/  UTCQMMA gdesc[UR4], gdesc[UR6], tmem[UR11], tmem[UR38], idesc[UR39], UP2 ;  /* 0x00ff2606040075ea */ /* 0x0005e2000900030b */
[----:B------:R-:W-:Y:S01]  /*3720*/  UPLOP3.LUT UP2, UPT, UPT, UPT, UPT, 0x80, 0x8 ;  /* 0x000000000008789c */ /* 0x000fe20003f4f070 */
[----:B------:R-:W-:Y:S01]  /*3730*/  UMOV UR19, 0x40004040 ;  /* 0x4000404000137882 */ /* 0x000fe20000000000 */
[----:B------:R-:W-:Y:S01]  /*3740*/  UMOV UR17, 0x40004040 ;  /* 0x4000404000117882 */ /* 0x000fe20000000000 */
[----:B------:R2:W-:Y:S01]  /*3750*/  UTCQMMA gdesc[UR18], gdesc[UR20], tmem[UR11], tmem[UR36], idesc[UR37], UPT ;  /* 0x00ff2414120075ea */ /* 0x0005e2000b80030b */
[----:B------:R-:W-:Y:S01]  /*3760*/  UMOV UR15, 0x40004040 ;  /* 0x40004040000f7882 */ /* 0x000fe20000000000 */
[----:B------:R-:W-:Y:S01]  /*3770*/  UMOV UR13, 0x40004040 ;  /* 0x40004040000d7882 */ /* 0x000fe20000000000 */
[----:B------:R-:W-:Y:S01]  /*3780*/  UMOV UR9, 0x40004040 ;  /* 0x4000404000097882 */ /* 0x000fe20000000000 */
[----:B------:R2:W-:Y:S01]  /*3790*/  UTCQMMA gdesc[UR14], gdesc[UR16], tmem[UR11], tmem[UR34], idesc[UR35], UPT ;  /* 0x00ff22100e0075ea */ /* 0x0005e2000b80030b */
[----:B------:R2:W-:Y:S01]  /*37a0*/  UTCQMMA gdesc[UR8], gdesc[UR12], tmem[UR11], tmem[UR32], idesc[UR33], UPT ;  /* 0x00ff200c080075ea */ /* 0x0005e2000b80030b */
[----:B------:R2:W-:Y:S01]  /*37b0*/  UTCBAR.MULTICAST [UR25], URZ, UR27 ;  /* 0x000000ff190073e9 */ /* 0x0005e2000800081b */
[----:B------:R-:W-:Y:S01]  /*37c0*/  UMOV UR10, UR22 ;  /* 0x00000016000a7c82 */ /* 0x000fe20008000000 */
[----:B------:R-:W-:Y:S05]  /*37d0*/  BRA.U UP3, `(.L_x_65) ;  /* 0xfffffffd03507547 */ /* 0x000fea000b83ffff */
.L_x_62:
[----:B--2---:R-:W-:Y:S01]  /*37e0*/  UIADD3 UR4, UPT, UPT, UR31, 0x1, URZ ;  /* 0x000000011f047890 */ /* 0x004fe2000fffe0ff */
[C---:B------:R-:W-:Y:S01]  /*37f0*/  ISETP.NE.AND P0, PT, R10.reuse, 0x2, PT ;  /* 0x000000020a00780c */ /* 0x040fe20003f05270 */
[----:B------:R-:W-:Y:S02]  /*3800*/  UIADD3 UR5, UPT, UPT, UR30, 0x90, URZ ;  /* 0x000000901e057890 */ /* 0x000fe4000fffe0ff */
[----:B------:R-:W-:Y:S01]  /*3810*/  UISETP.NE.AND UP0, UPT, UR4, 0x4, UPT ;  /* 0x000000040400788c */ /* 0x000fe2000bf05270 */
[----:B-1----:R-:W-:Y:S02]  /*3820*/  SEL R0, RZ, 0x1, P0 ;  /* 0x00000001ff007807 */ /* 0x002fe40000000000 */
[----:B------:R-:W-:Y:S01]  /*3830*/  SEL R10, R10, RZ, P0 ;  /* 0x000000ff0a0a7207 */ /* 0x000fe20000000000 */
[----:B------:R-:W-:Y:S01]  /*3840*/  USEL UR6, URZ, 0x1, UP0 ;  /* 0x00000001ff067887 */ /* 0x000fe20008000000 */
[----:B------:R-:W-:Y:S01]  /*3850*/  LOP3.LUT R9, R9, R0, RZ, 0x3c, !PT ;  /* 0x0000000009097212 */ /* 0x000fe200078e3cff */
[----:B------:R-:W-:Y:S01]  /*3860*/  USEL UR31, UR4, URZ, UP0 ;  /* 0x000000ff041f7287 */ /* 0x000fe20008000000 */
[----:B------:R1:W-:Y:S03]  /*3870*/  UTCBAR [UR5], URZ ;  /* 0x000000ff050073e9 */ /* 0x0003e600080000ff */
[----:B------:R-:W-:Y:S01]  /*3880*/  LOP3.LUT R11, R11, UR6, RZ, 0x3c, !PT ;  /* 0x000000060b0b7c12 */ /* 0x000fe2000f8e3cff */
[----:B------:R-:W-:Y:S07]  /*3890*/  @P1 BRA `(.L_x_66) ;  /* 0xfffffff800a01947 */ /* 0x000fee000383ffff */
[----:B------:R-:W2:Y:S01]  /*38a0*/  S2UR UR8, SR_CgaCtaId ;  /* 0x00000000000879c3 */ /* 0x000ea20000008800 */
[----:B------:R-:W-:Y:S01]  /*38b0*/  ELECT P0, URZ, PT ;  /* 0x0000000000ff782f */ /* 0x000fe20003800000 */
[----:B------:R-:W-:Y:S01]  /*38c0*/  IMAD.MOV.U32 R0, RZ, RZ, 0x1 ;  /* 0x00000001ff007424 */ /* 0x000fe200078e00ff */
[----:B------:R-:W-:Y:S01]  /*38d0*/  UIADD3 UR26, UPT, UPT, UR26, 0xb0, URZ ;  /* 0x000000b01a1a7890 */ /* 0x000fe2000fffe0ff */
[----:B------:R-:W-:Y:S01]  /*38e0*/  SHF.L.U32 R3, R11, 0x1f, RZ ;  /* 0x0000001f0b037819 */ /* 0x000fe200000006ff */
[----:B------:R-:W-:-:S03]  /*38f0*/  UMOV UR4, 0x40 ;  /* 0x0000004000047882 */ /* 0x000fc60000000000 */
[----:B------:R-:W-:Y:S01]  /*3900*/  UVIRTCOUNT.DEALLOC.SMPOOL 0x80 ;  /* 0x000000800000784c */ /* 0x000fe20000000000 */
[----:B--2---:R-:W-:Y:S02]  /*3910*/  ULEA UR8, UR8, UR4, 0x18 ;  /* 0x0000000408087291 */ /* 0x004fe4000f8ec0ff */
[----:B------:R-:W-:-:S07]  /*3920*/  ULEA UR4, UR31, UR26, 0x3 ;  /* 0x0000001a1f047291 */ /* 0x000fce000f8e18ff */
[----:B------:R2:W-:Y:S02]  /*3930*/  @P0 STS.U8 [UR8+0x1c], R0 ;  /* 0x00001c00ff000988 */ /* 0x0005e40008000008 */
[----:B------:R-:W4:Y:S02]  /*3940*/  SYNCS.PHASECHK.TRANS64.TRYWAIT P0, [UR4], R3 ;  /* 0x00000003ff0075a7 */ /* 0x000f240008001104 */
[----:B--2-4-:R-:W-:Y:S05]  /*3950*/  @!P0 BRA `(.L_x_67) ;  /* 0x0000005400108947 */ /* 0x014fea0003800000 */
.L_x_133:
[----:B------:R-:W-:-:S04]  /*3960*/  UIADD3 UR4, UPT, UPT, UR31, 0x1, URZ ;  /* 0x000000011f047890 */ /* 0x000fc8000fffe0ff */
[----:B------:R-:W-:-:S04]  /*3970*/  UISETP.NE.AND UP0, UPT, UR4, 0x4, UPT ;  /* 0x000000040400788c */ /* 0x000fc8000bf05270 */
[----:B------:R-:W-:Y:S02]  /*3980*/  USEL UR6, URZ, 0x1, UP0 ;  /* 0x00000001ff067887 */ /* 0x000fe40008000000 */
[----:B------:R-:W-:-:S04]  /*3990*/  USEL UR4, UR4, URZ, UP0 ;  /* 0x000000ff04047287 */ /* 0x000fc80008000000 */
[----:B-1----:R-:W-:Y:S01]  /*39a0*/  ULEA UR5, UR4, UR26, 0x3 ;  /* 0x0000001a04057291 */ /* 0x002fe2000f8e18ff */
[----:B------:R-:W-:-:S04]  /*39b0*/  LOP3.LUT R2, R11, UR6, RZ, 0x3c, !PT ;  /* 0x000000060b027c12 */ /* 0x000fc8000f8e3cff */
[----:B--2---:R-:W-:-:S04]  /*39c0*/  SHF.L.U32 R3, R2, 0x1f, RZ ;  /* 0x0000001f02037819 */ /* 0x004fc800000006ff */
[----:B------:R-:W1:Y:S02]  /*39d0*/  SYNCS.PHASECHK.TRANS64.TRYWAIT P0, [UR5], R3 ;  /* 0x00000003ff0075a7 */ /* 0x000e640008001105 */
[----:B-1----:R-:W-:Y:S05]  /*39e0*/  @!P0 BRA `(.L_x_68) ;  /* 0x0000005400048947 */ /* 0x002fea0003800000 */
.L_x_135:
        /* <DEDUP_REMOVED lines=9> */
.L_x_137:
[----:B------:R-:W-:-:S04]  /*3a80*/  UIADD3 UR4, UPT, UPT, UR4, 0x1, URZ ;  /* 0x0000000104047890 */ /* 0x000fc8000fffe0ff */
[----:B------:R-:W-:-:S04]  /*3a90*/  UISETP.NE.AND UP0, UPT, UR4, 0x4, UPT ;  /* 0x000000040400788c */ /* 0x000fc8000bf05270 */
[----:B------:R-:W-:Y:S02]  /*3aa0*/  USEL UR5, URZ, 0x1, UP0 ;  /* 0x00000001ff057887 */ /* 0x000fe40008000000 */
[----:B------:R-:W-:-:S04]  /*3ab0*/  USEL UR4, UR4, URZ, UP0 ;  /* 0x000000ff04047287 */ /* 0x000fc80008000000 */
[----:B------:R-:W-:Y:S01]  /*3ac0*/  ULEA UR4, UR4, UR26, 0x3 ;  /* 0x0000001a04047291 */ /* 0x000fe2000f8e18ff */
[----:B-1----:R-:W-:-:S04]  /*3ad0*/  LOP3.LUT R3, R2, UR5, RZ, 0x3c, !PT ;  /* 0x0000000502037c12 */ /* 0x002fc8000f8e3cff */
[----:B------:R-:W-:-:S04]  /*3ae0*/  SHF.L.U32 R3, R3, 0x1f, RZ ;  /* 0x0000001f03037819 */ /* 0x000fc800000006ff */
[----:B------:R-:W1:Y:S02]  /*3af0*/  SYNCS.PHASECHK.TRANS64.TRYWAIT P0, [UR4], R3 ;  /* 0x00000003ff0075a7 */ /* 0x000e640008001104 */
[----:B-1----:R-:W-:Y:S05]  /*3b00*/  @!P0 BRA `(.L_x_70) ;  /* 0x0000005000ec8947 */ /* 0x002fea0003800000 */
.L_x_139:
[----:B------:R-:W-:Y:S01]  /*3b10*/  NOP ;  /* 0x0000000000007918 */ /* 0x000fe20000000000 */
[----:B-1----:R-:W1:Y:S01]  /*3b20*/  LDS R0, [UR8+0x14] ;  /* 0x00001408ff007984 */ /* 0x002e620008000800 */
[----:B------:R-:W-:Y:S01]  /*3b30*/  ULOP3.LUT UR4, UR42, 0xffff, URZ, 0xc0, !UPT ;  /* 0x0000ffff2a047892 */ /* 0x000fe2000f8ec0ff */
[----:B------:R-:W-:Y:S01]  /*3b40*/  UMOV UR5, 0xffff ;  /* 0x0000ffff00057882 */ /* 0x000fe20000000000 */
[----:B------:R-:W-:Y:S02]  /*3b50*/  UMOV UR6, 0x1 ;  /* 0x0000000100067882 */ /* 0x000fe40000000000 */
[----:B------:R-:W-:-:S04]  /*3b60*/  USHF.R.U32.HI UR4, URZ, 0x5, UR4 ;  /* 0x00000005ff047899 */ /* 0x000fc80008011604 */
[----:B------:R-:W-:Y:S02]  /*3b70*/  USHF.L.U32 UR5, UR5, UR4, URZ ;  /* 0x0000000405057299 */ /* 0x000fe400080006ff */
[----:B------:R-:W-:-:S04]  /*3b80*/  USHF.L.U32 UR4, UR6, UR4, URZ ;  /* 0x0000000406047299 */ /* 0x000fc800080006ff */
[----:B-1----:R-:W-:-:S04]  /*3b90*/  LOP3.LUT R0, R0, UR5, RZ, 0xc0, !PT ;  /* 0x0000000500007c12 */ /* 0x002fc8000f8ec0ff */
[----:B------:R-:W-:-:S13]  /*3ba0*/  ISETP.NE.AND P0, PT, R0, UR5, PT ;  /* 0x0000000500007c0c */ /* 0x000fda000bf05270 */
[----:B------:R-:W-:Y:S05]  /*3bb0*/  @P0 BRA `(.L_x_71) ;  /* 0x0000000000580947 */ /* 0x000fea0003800000 */
[----:B------:R-:W1:Y:S02]  /*3bc0*/  LDS R0, [UR8+0x18] ;  /* 0x00001808ff007984 */ /* 0x000e640008000800 */
[----:B-1----:R-:W-:-:S04]  /*3bd0*/  LOP3.LUT R0, R0, UR4, RZ, 0xc0, !PT ;  /* 0x0000000400007c12 */ /* 0x002fc8000f8ec0ff */
[----:B------:R-:W-:-:S13]  /*3be0*/  ISETP.NE.AND P0, PT, R0, UR4, PT ;  /* 0x0000000400007c0c */ /* 0x000fda000bf05270 */
[----:B------:R-:W-:Y:S05]  /*3bf0*/  @P0 BRA `(.L_x_72) ;  /* 0x00000000003c0947 */ /* 0x000fea0003800000 */
[----:B------:R-:W1:Y:S01]  /*3c00*/  S2R R2, SR_LANEID ;  /* 0x0000000000027919 */ /* 0x000e620000000000 */
[----:B------:R-:W-:Y:S01]  /*3c10*/  ULOP3.LUT UR5, URZ, UR5, URZ, 0x33, !UPT ;  /* 0x00000005ff057292 */ /* 0x000fe2000f8e33ff */
[----:B------:R-:W-:Y:S01]  /*3c20*/  LOP3.LUT R4, RZ, UR4, RZ, 0x33, !PT ;  /* 0x00000004ff047c12 */ /* 0x000fe2000f8e33ff */
[----:B------:R-:W-:Y:S02]  /*3c30*/  VOTEU.ANY UR4, UPT, PT ;  /* 0x0000000000047886 */ /* 0x000fe400038e0100 */
[----:B------:R-:W-:Y:S01]  /*3c40*/  UFLO.U32 UR4, UR4 ;  /* 0x00000004000472bd */ /* 0x000fe200080e0000 */
[----:B------:R-:W2:Y:S01]  /*3c50*/  REDUX UR6, R4 ;  /* 0x00000000040673c4 */ /* 0x000ea20000000000 */
[----:B------:R-:W-:-:S06]  /*3c60*/  IMAD.U32 R0, RZ, RZ, UR5 ;  /* 0x00000005ff007e24 */ /* 0x000fcc000f8e00ff */
[----:B------:R4:W-:Y:S01]  /*3c70*/  UTCATOMSWS.AND URZ, UR5 ;  /* 0x0000000500ff79e3 */ /* 0x0009e20008000000 */
[----:B------:R-:W3:Y:S01]  /*3c80*/  REDUX UR7, R0 ;  /* 0x00000000000773c4 */ /* 0x000ee20000000000 */
[----:B-1----:R-:W-:Y:S01]  /*3c90*/  ISETP.EQ.U32.AND P0, PT, R2, UR4, PT ;  /* 0x0000000402007c0c */ /* 0x002fe2000bf02070 */
[----:B--2---:R-:W-:Y:S01]  /*3ca0*/  IMAD.U32 R2, RZ, RZ, UR6 ;  /* 0x00000006ff027e24 */ /* 0x004fe2000f8e00ff */
[----:B---3--:R-:W-:-:S11]  /*3cb0*/  MOV R3, UR7 ;  /* 0x0000000700037c02 */ /* 0x008fd60008000f00 */
[----:B------:R4:W-:Y:S04]  /*3cc0*/  @P0 ATOMS.AND RZ, [UR8+0x14], R3 ;  /* 0x00001403ffff098c */ /* 0x0009e8000a800008 */
[----:B------:R4:W-:Y:S01]  /*3cd0*/  @P0 ATOMS.AND RZ, [UR8+0x18], R2 ;  /* 0x00001802ffff098c */ /* 0x0009e2000a800008 */
[----:B------:R-:W-:Y:S05]  /*3ce0*/  BRA `(.L_x_73) ;  /* 0x0000000000147947 */ /* 0x000fea0003800000 */
.L_x_72:
[----:B------:R-:W-:Y:S02]  /*3cf0*/  MOV R2, 0x3d10 ;  /* 0x00003d1000027802 */ /* 0x000fe40000000f00 */
[----:B---3-5:R-:W-:Y:S05]  /*3d00*/  CALL.REL.NOINC `($__internal_0_$__cuda_sm10x_tcgen05_guardrail_trap_col_being_dealloced_not_returned_by_alloc) ;  /* 0x0000005400487944 */ /* 0x028fea0003c00000 */
[----:B------:R-:W-:Y:S05]  /*3d10*/  BRA `(.L_x_73) ;  /* 0x0000000000087947 */ /* 0x000fea0003800000 */
.L_x_71:
[----:B------:R-:W-:Y:S02]  /*3d20*/  MOV R2, 0x3d40 ;  /* 0x00003d4000027802 */ /* 0x000fe40000000f00 */
[----:B---3-5:R-:W-:Y:S05]  /*3d30*/  CALL.REL.NOINC `($__internal_2_$__cuda_sm10x_tcgen05_guardrail_trap_unallocated_columns_being_dealloced) ;  /* 0x0000005400547944 */ /* 0x028fea0003c00000 */
.L_x_73:
[----:B------:R-:W-:Y:S01]  /*3d40*/  NOP ;  /* 0x0000000000007918 */ /* 0x000fe20000000000 */
[----:B----4-:R-:W-:Y:S05]  /*3d50*/  EXIT ;  /* 0x000000000000794d */ /* 0x010fea0003800000 */
.L_x_55:
[----:B------:R-:W-:-:S09]  /*3d60*/  UISETP.NE.OR UP0, UPT, UR17, 0x3, !UP3 ;  /* 0x000000031100788c */ /* 0x000fd2000df05670 */
[----:B------:R-:W-:Y:S05]  /*3d70*/  BRA.U UP0, `(.L_x_74) ;  /* 0x0000000d00807547 */ /* 0x000fea000b800000 */
[----:B------:R-:W1:Y:S01]  /*3d80*/  LDCU UR32, c[0x0][0x370] ;  /* 0x00006e00ff2077ac */ /* 0x000e620008000800 */
[----:B------:R-:W2:Y:S01]  /*3d90*/  LDC.64 R16, c[0x0][0x348] ;  /* 0x0000d200ff107b82 */ /* 0x000ea20000000a00 */
[----:B------:R-:W-:Y:S02]  /*3da0*/  HFMA2 R13, -RZ, RZ, 0, 0 ;  /* 0x00000000ff0d7431 */ /* 0x000fe400000001ff */
[----:B------:R-:W-:Y:S01]  /*3db0*/  IMAD.MOV.U32 R15, RZ, RZ, 0x1 ;  /* 0x00000001ff0f7424 */ /* 0x000fe200078e00ff */
[----:B------:R-:W1:Y:S01]  /*3dc0*/  LDCU.128 UR28, c[0x0][0xb10] ;  /* 0x00016200ff1c77ac */ /* 0x000e620008000c00 */
[----:B------:R-:W-:Y:S01]  /*3dd0*/  IMAD.MOV.U32 R14, RZ, RZ, RZ ;  /* 0x000000ffff0e7224 */ /* 0x000fe200078e00ff */
[----:B------:R-:W-:Y:S01]  /*3de0*/  MOV R7, 0x2000 ;  /* 0x0000200000077802 */ /* 0x000fe20000000f00 */
[----:B------:R-:W3:Y:S01]  /*3df0*/  LDCU UR27, c[0x0][0x374] ;  /* 0x00006e80ff1b77ac */ /* 0x000ee20008000800 */
[----:B------:R-:W4:Y:S01]  /*3e00*/  LDC.64 R2, c[0x0][0x888] ;  /* 0x00022200ff027b82 */ /* 0x000f220000000a00 */
[----:B------:R-:W3:Y:S01]  /*3e10*/  LDCU UR15, c[0x0][0xb0c] ;  /* 0x00016180ff0f77ac */ /* 0x000ee20008000800 */
[----:B------:R-:W2:Y:S06]  /*3e20*/  LDCU UR38, c[0x0][0xb20] ;  /* 0x00016400ff2677ac */ /* 0x000eac0008000800 */
[----:B------:R-:W4:Y:S01]  /*3e30*/  LDC.64 R4, c[0x0][0x890] ;  /* 0x00022400ff047b82 */ /* 0x000f220000000a00 */
[----:B------:R-:W2:Y:S01]  /*3e40*/  LDCU UR4, c[0x0][0xb30] ;  /* 0x00016600ff0477ac */ /* 0x000ea20008000800 */
[----:B------:R-:W-:Y:S01]  /*3e50*/  UMOV UR21, 0x400 ;  /* 0x0000040000157882 */ /* 0x000fe20000000000 */
[----:B-1----:R-:W-:-:S02]  /*3e60*/  UIMAD.WIDE.U32 UR6, UR32, UR28, URZ ;  /* 0x0000001c200672a5 */ /* 0x002fc4000f8e00ff */
[----:B---3--:R-:W-:Y:S02]  /*3e70*/  UIMAD.WIDE.U32 UR8, UR27, UR31, URZ ;  /* 0x0000001f1b0872a5 */ /* 0x008fe4000f8e00ff */
[----:B------:R-:W-:Y:S02]  /*3e80*/  ULEA UR21, UR45, UR21, 0x18 ;  /* 0x000000152d157291 */ /* 0x000fe4000f8ec0ff */
[----:B------:R-:W-:Y:S02]  /*3e90*/  UPLOP3.LUT UP3, UPT, UPT, UPT, UPT, 0x40, 0x4 ;  /* 0x000000000004789c */ /* 0x000fe40003f6e870 */
[----:B------:R-:W-:Y:S01]  /*3ea0*/  UIADD3 UR33, UPT, UPT, UR21, 0x48, URZ ;  /* 0x0000004815217890 */ /* 0x000fe2000fffe0ff */
[----:B------:R-:W-:Y:S01]  /*3eb0*/  UMOV UR6, UR7 ;  /* 0x0000000700067c82 */ /* 0x000fe20008000000 */
[----:B------:R-:W-:Y:S01]  /*3ec0*/  UMOV UR34, UR9 ;  /* 0x0000000900227c82 */ /* 0x000fe20008000000 */
[----:B------:R-:W-:Y:S02]  /*3ed0*/  UISETP.GE.AND UP0, UPT, UR42, 0x1, UPT ;  /* 0x000000012a00788c */ /* 0x000fe4000bf06270 */
[----:B------:R-:W-:Y:S01]  /*3ee0*/  UISETP.NE.AND UP4, UPT, UR42, 0x1, UPT ;  /* 0x000000012a00788c */ /* 0x000fe2000bf85270 */
[----:B------:R-:W1:Y:S01]  /*3ef0*/  LDCU.64 UR22, c[0x0][0xb28] ;  /* 0x00016500ff1677ac */ /* 0x000e620008000a00 */
[----:B------:R-:W-:-:S02]  /*3f00*/  UISETP.NE.AND UP6, UPT, UR15, 0x1, UPT ;  /* 0x000000010f00788c */ /* 0x000fc4000bfc5270 */
[----:B------:R-:W-:Y:S02]  /*3f10*/  UISETP.NE.AND UP5, UPT, UR30, 0x1, UPT ;  /* 0x000000011e00788c */ /* 0x000fe4000bfa5270 */
[----:B------:R-:W-:Y:S02]  /*3f20*/  UIADD3 UR17, UPT, UPT, UR21, 0x40, URZ ;  /* 0x0000004015117890 */ /* 0x000fe4000fffe0ff */
[----:B------:R-:W-:Y:S02]  /*3f30*/  UPRMT UR33, UR45, 0x654, UR33 ;  /* 0x000006542d217896 */ /* 0x000fe40008000021 */
[----:B------:R-:W-:Y:S02]  /*3f40*/  USHF.R.U32.HI UR35, URZ, UR29, UR6 ;  /* 0x0000001dff237299 */ /* 0x000fe40008011606 */
[----:B--2---:R-:W-:Y:S02]  /*3f50*/  USHF.R.U32.HI UR34, URZ, UR38, UR34 ;  /* 0x00000026ff227299 */ /* 0x004fe40008011622 */
[----:B------:R-:W-:-:S11]  /*3f60*/  UISETP.NE.AND UP2, UPT, UR4, 0x1, UPT ;  /* 0x000000010400788c */ /* 0x000fd6000bf45270 */
.L_x_83:
[C---:B------:R-:W-:Y:S02]  /*3f70*/  LEA R12, R14.reuse, UR21, 0x3 ;  /* 0x000000150e0c7c11 */ /* 0x040fe4000f8e18ff */
[----:B------:R-:W-:Y:S02]  /*3f80*/  SHF.L.U32 R9, R13, 0x1f, RZ ;  /* 0x0000001f0d097819 */ /* 0x000fe400000006ff */
[----:B------:R-:W-:Y:S02]  /*3f90*/  LEA R10, R14, UR21, 0x4 ;  /* 0x000000150e0a7c11 */ /* 0x000fe4000f8e20ff */
[----:B--2---:R-:W2:Y:S02]  /*3fa0*/  SYNCS.PHASECHK.TRANS64.TRYWAIT P0, [R12+URZ+0x70], R9 ;  /* 0x000070090c0075a7 */ /* 0x004ea400080011ff */
[----:B--2---:R-:W-:Y:S05]  /*3fb0*/  @!P0 BRA `(.L_x_75) ;  /* 0x0000004c00d88947 */ /* 0x004fea0003800000 */
.L_x_140:
[----:B--2---:R-:W2:Y:S01]  /*3fc0*/  LDS.128 R8, [R10+0x100] ;  /* 0x000100000a087984 */ /* 0x004ea20000000c00 */
[----:B------:R-:W-:Y:S01]  /*3fd0*/  UISETP.GE.AND UP0, UPT, UR42, 0x1, UPT ;  /* 0x000000012a00788c */ /* 0x000fe2000bf06270 */
[----:B------:R-:W-:Y:S01]  /*3fe0*/  @!PT LDS RZ, [RZ] ;  /* 0x00000000fffff984 */ /* 0x000fe20000000800 */
[----:B------:R-:W-:Y:S01]  /*3ff0*/  @!PT LDS RZ, [RZ] ;  /* 0x00000000fffff984 */ /* 0x000fe20000000800 */
[----:B------:R-:W-:Y:S01]  /*4000*/  @!PT LDS RZ, [RZ] ;  /* 0x00000000fffff984 */ /* 0x000fe20000000800 */
[----:B------:R-:W-:Y:S01]  /*4010*/  @!PT LDS RZ, [RZ] ;  /* 0x00000000fffff984 */ /* 0x000fe20000000800 */
[----:B------:R3:W-:Y:S06]  /*4020*/  MEMBAR.ALL.CTA ;  /* 0x0000000000007992 */ /* 0x0007ec0000008000 */
[----:B---3--:R-:W3:Y:S01]  /*4030*/  FENCE.VIEW.ASYNC.S ;  /* 0x00000000000073c6 */ /* 0x008ee20000000000 */
[----:B--2---:R-:W-:Y:S11]  /*4040*/  LOP3.LUT P0, RZ, R10, 0x1, RZ, 0xc0, !PT ;  /* 0x000000010aff7812 */ /* 0x004ff6000780c0ff */
[----:B------:R-:W-:Y:S02]  /*4050*/  @!UPT UIADD3 URZ, UPT, UPT, URZ, URZ, URZ ;  /* 0x000000fffffff290 */ /* 0x000fe4000fffe0ff */
[----:B---3--:R-:W-:Y:S01]  /*4060*/  VOTEU.ANY UP1, P0 ;  /* 0x0000000000ff7886 */ /* 0x008fe20000020100 */
[----:B------:R-:W-:Y:S11]  /*4070*/  PLOP3.LUT P0, PT, PT, PT, UP1, 0x80, 0x8 ;  /* 0x000000000008781c */ /* 0x000ff60003f0f018 */
[----:B------:R-:W-:Y:S02]  /*4080*/  @!UPT UIADD3 URZ, UPT, UPT, URZ, URZ, URZ ;  /* 0x000000fffffff290 */ /* 0x000fe4000fffe0ff */
[----:B------:R-:W-:Y:S02]  /*4090*/  @P0 SHF.R.U32.HI R0, RZ, 0x10, R9 ;  /* 0x00000010ff000819 */ /* 0x000fe40000011609 */
[----:B------:R-:W-:Y:S02]  /*40a0*/  @P0 MOV R6, R8 ;  /* 0x0000000800060202 */ /* 0x000fe40000000f00 */
[----:B------:R-:W-:Y:S01]  /*40b0*/  @P0 R2UR UR4, R0 ;  /* 0x00000000000402ca */ /* 0x000fe200000e0000 */
[----:B------:R-:W-:Y:S01]  /*40c0*/  VIADD R0, R12, 0x80 ;  /* 0x000000800c007836 */ /* 0x000fe20000000000 */
[----:B------:R-:W-:Y:S02]  /*40d0*/  @P0 LOP3.LUT R8, R9, 0xffff, RZ, 0xc0, !PT ;  /* 0x0000ffff09080812 */ /* 0x000fe400078ec0ff */
[----:B------:R-:W-:Y:S02]  /*40e0*/  @P0 R2UR UR6, R6 ;  /* 0x00000000060602ca */ /* 0x000fe400000e0000 */
[----:B------:R-:W-:Y:S02]  /*40f0*/  PRMT R0, RZ, 0x654, R0 ;  /* 0x00000654ff007816 */ /* 0x000fe40000000000 */
[----:B------:R-:W-:Y:S02]  /*4100*/  @P0 R2UR UR5, R8 ;  /* 0x00000000080502ca */ /* 0x000fe400000e0000 */
[----:B------:R2:W-:Y:S03]  /*4110*/  SYNCS.ARRIVE.TRANS64.RED.A1T0 RZ, [R0+URZ], RZ ;  /* 0x000000ff00ff79a7 */ /* 0x0005e600081004ff */
[----:B------:R-:W-:Y:S04]  /*4120*/  @UP1 UMOV UR26, UR4 ;  /* 0x00000004001a1c82 */ /* 0x000fe80008000000 */
[----:B------:R-:W-:Y:S04]  /*4130*/  @UP1 UMOV UR14, UR6 ;  /* 0x00000006000e1c82 */ /* 0x000fe80008000000 */
[----:B------:R-:W-:Y:S01]  /*4140*/  @UP1 UMOV UR13, UR5 ;  /* 0x00000005000d1c82 */ /* 0x000fe20008000000 */
[----:B------:R-:W-:Y:S05]  /*4150*/  BRA.U !UP0, `(.L_x_76) ;  /* 0x0000000108a47547 */ /* 0x000fea000b800000 */
[----:B------:R-:W-:Y:S02]  /*4160*/  UIMAD.WIDE.U32 UR8, UR13, UR31, URZ ;  /* 0x0000001f0d0872a5 */ /* 0x000fe4000f8e00ff */
[----:B------:R-:W-:Y:S02]  /*4170*/  UIMAD.WIDE.U32 UR10, UR14, UR28, URZ ;  /* 0x0000001c0e0a72a5 */ /* 0x000fe4000f8e00ff */
[----:B------:R-:W-:Y:S02]  /*4180*/  USEL UR4, UR27, UR34, !UP5 ;  /* 0x000000221b047287 */ /* 0x000fe4000e800000 */
[----:B------:R-:W-:Y:S02]  /*4190*/  USEL UR7, UR32, UR35, !UP6 ;  /* 0x0000002320077287 */ /* 0x000fe4000f000000 */
[----:B-1----:R-:W-:Y:S02]  /*41a0*/  UIMAD.WIDE.U32 UR18, UR4, UR22, URZ ;  /* 0x00000016041272a5 */ /* 0x002fe4000f8e00ff */
[----:B------:R-:W-:Y:S01]  /*41b0*/  UIMAD.WIDE.U32 UR24, UR7, UR22, URZ ;  /* 0x00000016071872a5 */ /* 0x000fe2000f8e00ff */
[----:B------:R-:W-:Y:S02]  /*41c0*/  UMOV UR5, UR9 ;  /* 0x0000000900057c82 */ /* 0x000fe40008000000 */
[----:B------:R-:W-:Y:S03]  /*41d0*/  USHF.R.U32.HI UR6, URZ, UR38, UR5 ;  /* 0x00000026ff067299 */ /* 0x000fe60008011605 */
[----:B------:R-:W-:Y:S01]  /*41e0*/  UMOV UR5, UR11 ;  /* 0x0000000b00057c82 */ /* 0x000fe20008000000 */
[----:B------:R-:W-:Y:S02]  /*41f0*/  USEL UR6, UR13, UR6, !UP5 ;  /* 0x000000060d067287 */ /* 0x000fe4000e800000 */
[----:B------:R-:W-:Y:S02]  /*4200*/  USHF.R.U32.HI UR8, URZ, UR29, UR5 ;  /* 0x0000001dff087299 */ /* 0x000fe40008011605 */
[----:B------:R-:W-:Y:S01]  /*4210*/  UIMAD.WIDE.U32 UR10, UR6, UR22, URZ ;  /* 0x00000016060a72a5 */ /* 0x000fe2000f8e00ff */
[----:B------:R-:W-:Y:S02]  /*4220*/  UMOV UR5, UR19 ;  /* 0x0000001300057c82 */ /* 0x000fe40008000000 */
[----:B------:R-:W-:Y:S03]  /*4230*/  @UP4 USHF.R.U32.HI UR4, URZ, UR23, UR5 ;  /* 0x00000017ff044299 */ /* 0x000fe60008011605 */
[----:B------:R-:W-:Y:S01]  /*4240*/  UMOV UR5, UR25 ;  /* 0x0000001900057c82 */ /* 0x000fe20008000000 */
[----:B------:R-:W-:Y:S02]  /*4250*/  UIMAD UR4, UR42, UR4, URZ ;  /* 0x000000042a0472a4 */ /* 0x000fe4000f8e02ff */
[----:B------:R-:W-:Y:S02]  /*4260*/  @UP4 USHF.R.U32.HI UR7, URZ, UR23, UR5 ;  /* 0x00000017ff074299 */ /* 0x000fe40008011605 */
[----:B------:R-:W-:Y:S02]  /*4270*/  USEL UR5, UR14, UR8, !UP6 ;  /* 0x000000080e057287 */ /* 0x000fe4000f000000 */
[----:B------:R-:W-:Y:S02]  /*4280*/  UIMAD UR8, UR42, UR7, URZ ;  /* 0x000000072a0872a4 */ /* 0x000fe4000f8e02ff */
[----:B------:R-:W-:Y:S03]  /*4290*/  UISETP.GE.AND UP0, UPT, UR6, UR4, UPT ;  /* 0x000000040600728c */ /* 0x000fe6000bf06270 */
[----:B------:R-:W-:Y:S01]  /*42a0*/  UMOV UR4, UR11 ;  /* 0x0000000b00047c82 */ /* 0x000fe20008000000 */
[----:B------:R-:W-:Y:S02]  /*42b0*/  UISETP.GE.OR UP0, UPT, UR5, UR8, UP0 ;  /* 0x000000080500728c */ /* 0x000fe40008706670 */
[----:B------:R-:W-:Y:S02]  /*42c0*/  USHF.R.U32.HI UR4, URZ, UR23, UR4 ;  /* 0x00000017ff047299 */ /* 0x000fe40008011604 */
[----:B------:R-:W-:Y:S02]  /*42d0*/  UIMAD.WIDE.U32 UR8, UR5, UR22, URZ ;  /* 0x00000016050872a5 */ /* 0x000fe4000f8e00ff */
[----:B------:R-:W-:Y:S04]  /*42e0*/  USEL UR10, UR6, UR4, !UP4 ;  /* 0x00000004060a7287 */ /* 0x000fe8000e000000 */
[----:B------:R-:W-:Y:S01]  /*42f0*/  UIADD3 UR11, UPT, UPT, -UR10, URZ, URZ ;  /* 0x000000ff0a0b7290 */ /* 0x000fe2000fffe1ff */
[----:B------:R-:W-:Y:S02]  /*4300*/  @!UP0 UMOV UR4, UR9 ;  /* 0x0000000900048c82 */ /* 0x000fe40008000000 */
[----:B------:R-:W-:Y:S02]  /*4310*/  @!UP0 USHF.R.U32.HI UR4, URZ, UR23, UR4 ;  /* 0x00000017ff048299 */ /* 0x000fe40008011604 */
[----:B------:R-:W-:Y:S02]  /*4320*/  UIMAD UR8, UR42, UR11, UR6 ;  /* 0x0000000b2a0872a4 */ /* 0x000fe4000f8e0206 */
[----:B------:R-:W-:Y:S04]  /*4330*/  @!UP0 USEL UR4, UR5, UR4, !UP4 ;  /* 0x0000000405048287 */ /* 0x000fe8000e000000 */
[----:B------:R-:W-:Y:S02]  /*4340*/  @!UP0 UIMAD UR8, UR7, UR8, UR4 ;  /* 0x00000008070882a4 */ /* 0x000fe4000f8e0204 */
[----:B------:R-:W-:Y:S02]  /*4350*/  @!UP0 UIADD3 UR9, UPT, UPT, UR10, -UR4, URZ ;  /* 0x800000040a098290 */ /* 0x000fe4000fffe0ff */
[----:B------:R-:W-:Y:S02]  /*4360*/  UIADD3 UR4, UPT, UPT, -UR5, URZ, URZ ;  /* 0x000000ff05047290 */ /* 0x000fe4000fffe1ff */
[----:B------:R-:W-:Y:S02]  /*4370*/  UIADD3 UR7, UPT, UPT, -UR6, URZ, URZ ;  /* 0x000000ff06077290 */ /* 0x000fe4000fffe1ff */
[----:B------:R-:W-:Y:S02]  /*4380*/  @!UP0 UIMAD UR6, UR9, UR42, UR5 ;  /* 0x0000002a090682a4 */ /* 0x000fe4000f8e0205 */
[----:B------:R-:W-:Y:S02]  /*4390*/  UIMAD UR14, UR15, UR4, UR14 ;  /* 0x000000040f0e72a4 */ /* 0x000fe4000f8e020e */
[----:B------:R-:W-:Y:S01]  /*43a0*/  UIMAD UR13, UR30, UR7, UR13 ;  /* 0x000000071e0d72a4 */ /* 0x000fe2000f8e020d */
[----:B------:R-:W-:Y:S02]  /*43b0*/  @!UP0 UMOV UR5, UR8 ;  /* 0x0000000800058c82 */ /* 0x000fe40008000000 */
[----:B------:R-:W-:Y:S02]  /*43c0*/  UIMAD UR14, UR5, UR15, UR14 ;  /* 0x0000000f050e72a4 */ /* 0x000fe4000f8e020e */
[----:B------:R-:W-:Y:S11]  /*43d0*/  UIMAD UR13, UR6, UR30, UR13 ;  /* 0x0000001e060d72a4 */ /* 0x000ff6000f8e020d */
[----:B------:R-:W-:Y:S01]  /*43e0*/  @!UPT UIADD3 URZ, UPT, UPT, URZ, URZ, URZ ;  /* 0x000000fffffff290 */ /* 0x000fe2000fffe0ff */
.L_x_76:
[----:B------:R-:W3:Y:S01]  /*43f0*/  @!UP2 LDCU.128 UR8, c[0x0][0xb10] ;  /* 0x00016200ff08a7ac */ /* 0x000ee20008000c00 */
[C---:B----4-:R-:W-:Y:S02]  /*4400*/  ISETP.NE.U32.AND P1, PT, R4.reuse, RZ, PT ;  /* 0x000000ff0400720c */ /* 0x050fe40003f25070 */
[----:B------:R-:W-:Y:S02]  /*4410*/  ISETP.NE.U32.AND P0, PT, R4, RZ, PT ;  /* 0x000000ff0400720c */ /* 0x000fe40003f05070 */
[C---:B------:R-:W-:Y:S02]  /*4420*/  ISETP.NE.AND.EX P1, PT, R5.reuse, RZ, PT, P1 ;  /* 0x000000ff0500720c */ /* 0x040fe40003f25310 */
[----:B------:R-:W-:Y:S01]  /*4430*/  ISETP.NE.AND.EX P0, PT, R5, RZ, PT, P0 ;  /* 0x000000ff0500720c */ /* 0x000fe20003f05300 */
[----:B------:R-:W4:Y:S01]  /*4440*/  @!UP2 LDCU UR5, c[0x0][0xb0c] ;  /* 0x00016180ff05a7ac */ /* 0x000f220008000800 */
[----:B------:R-:W-:Y:S01]  /*4450*/  SHF.L.U32 R9, R15, 0x1f, RZ ;  /* 0x0000001f0f097819 */ /* 0x000fe200000006ff */
[----:B------:R-:W-:Y:S02]  /*4460*/  USHF.L.U32 UR19, UR16, 0x7, URZ ;  /* 0x0000000710137899 */ /* 0x000fe400080006ff */
[----:B------:R-:W-:Y:S02]  /*4470*/  USHF.L.U32 UR18, UR20, 0x7, URZ ;  /* 0x0000000714127899 */ /* 0x000fe400080006ff */
[----:B---3--:R-:W-:Y:S07]  /*4480*/  UIMAD.WIDE.U32 UR6, UR14, UR8, URZ ;  /* 0x000000080e0672a5 */ /* 0x008fee000f8e00ff */
[----:B------:R-:W-:Y:S01]  /*4490*/  @!UP2 UMOV UR4, UR7 ;  /* 0x000000070004ac82 */ /* 0x000fe20008000000 */
[----:B----4-:R-:W-:Y:S02]  /*44a0*/  @!UP2 UISETP.NE.AND UP0, UPT, UR5, 0x1, UPT ;  /* 0x000000010500a88c */ /* 0x010fe4000bf05270 */
[----:B------:R-:W-:Y:S02]  /*44b0*/  @!UP2 USHF.R.U32.HI UR4, URZ, UR9, UR4 ;  /* 0x00000009ff04a299 */ /* 0x000fe40008011604 */
[----:B------:R-:W-:Y:S02]  /*44c0*/  UIMAD.WIDE.U32 UR6, UR13, UR11, URZ ;  /* 0x0000000b0d0672a5 */ /* 0x000fe4000f8e00ff */
[----:B------:R-:W-:Y:S02]  /*44d0*/  @!UP2 USEL UR8, UR14, UR4, !UP0 ;  /* 0x000000040e08a287 */ /* 0x000fe4000c000000 */
[----:B------:R-:W-:Y:S03]  /*44e0*/  @!UP2 UISETP.NE.AND UP0, UPT, UR10, 0x1, UPT ;  /* 0x000000010a00a88c */ /* 0x000fe6000bf05270 */
[----:B------:R-:W-:Y:S02]  /*44f0*/  @!UP2 UMOV UR6, UR7 ;  /* 0x000000070006ac82 */ /* 0x000fe40008000000 */
[----:B------:R-:W3:Y:S02]  /*4500*/  @!UP2 LDCU UR4, c[0x0][0xb20] ;  /* 0x00016400ff04a7ac */ /* 0x000ee40008000800 */
[----:B---3--:R-:W-:Y:S04]  /*4510*/  @!UP2 USHF.R.U32.HI UR6, URZ, UR4, UR6 ;  /* 0x00000004ff06a299 */ /* 0x008fe80008011606 */
[----:B------:R-:W-:Y:S04]  /*4520*/  @!UP2 USEL UR6, UR13, UR6, !UP0 ;  /* 0x000000060d06a287 */ /* 0x000fe8000c000000 */
[----:B------:R-:W-:Y:S02]  /*4530*/  @!UP2 UIADD3 UR4, UPT, UPT, -UR8, UR6, URZ ;  /* 0x000000060804a290 */ /* 0x000fe4000fffe1ff */
[----:B------:R-:W-:Y:S02]  /*4540*/  @!UP2 UIADD3 UR6, UPT, UPT, UR8, -UR6, URZ ;  /* 0x800000060806a290 */ /* 0x000fe4000fffe0ff */
[----:B------:R-:W-:Y:S02]  /*4550*/  @!UP2 UIMAD UR14, UR4, UR5, UR14 ;  /* 0x00000005040ea2a4 */ /* 0x000fe4000f8e020e */
[----:B------:R-:W-:Y:S01]  /*4560*/  @!UP2 UIMAD UR13, UR6, UR10, UR13 ;  /* 0x0000000a060da2a4 */ /* 0x000fe2000f8e020d */
[----:B------:R-:W-:Y:S11]  /*4570*/  BRA.U UP3, `(.L_x_77) ;  /* 0x0000000103107547 */ /* 0x000ff6000b800000 */
[----:B--2---:R-:W-:Y:S04]  /*4580*/  MOV R0, UR37 ;  /* 0x0000002500007c02 */ /* 0x004fe80008000f00 */
[----:B------:R-:W-:Y:S04]  /*4590*/  SHF.L.U32 R11, R0, 0x1f, RZ ;  /* 0x0000001f000b7819 */ /* 0x000fe800000006ff */
[----:B------:R-:W2:Y:S02]  /*45a0*/  SYNCS.PHASECHK.TRANS64.TRYWAIT P2, [UR21+0x68], R11 ;  /* 0x0000680bff0075a7 */ /* 0x000ea40008041115 */
[----:B--2---:R-:W-:Y:S05]  /*45b0*/  @!P2 BRA `(.L_x_78) ;  /* 0x00000048006ca947 */ /* 0x004fea0003800000 */
.L_x_77:
[----:B------:R-:W-:Y:S05]  /*45c0*/  @!P1 BRA `(.L_x_79) ;  /* 0x0000000000309947 */ /* 0x000fea0003800000 */
[----:B------:R-:W-:Y:S01]  /*45d0*/  ISETP.NE.U32.AND P1, PT, R2, RZ, PT ;  /* 0x000000ff0200720c */ /* 0x000fe20003f25070 */
[----:B------:R-:W3:Y:S01]  /*45e0*/  LDCU.64 UR4, c[0x0][0x358] ;  /* 0x00006b00ff0477ac */ /* 0x000ee20008000a00 */
[----:B------:R-:W-:Y:S02]  /*45f0*/  IMAD.MOV.U32 R158, RZ, RZ, 0x1 ;  /* 0x00000001ff9e7424 */ /* 0x000fe400078e00ff */
[----:B------:R-:W-:Y:S11]  /*4600*/  ISETP.NE.AND.EX P1, PT, R3, RZ, PT, P1 ;  /* 0x000000ff0300720c */ /* 0x000ff60003f25310 */
[----:B------:R-:W-:Y:S02]  /*4610*/  @!UPT UIADD3 URZ, UPT, UPT, URZ, URZ, URZ ;  /* 0x000000fffffff290 */ /* 0x000fe4000fffe0ff */
[----:B--2---:R-:W2:Y:S01]  /*4620*/  @P1 LDC.64 R10, c[0x0][0x888] ;  /* 0x00022200ff0a1b82 */ /* 0x004ea20000000a00 */
[----:B------:R-:W-:Y:S04]  /*4630*/  @P1 IMAD R0, R4, UR36, RZ ;  /* 0x0000002404001c24 */ /* 0x000fe8000f8e02ff */
[----:B--2---:R-:W-:Y:S04]  /*4640*/  @P1 IMAD.WIDE R10, R0, 0x4, R10 ;  /* 0x00000004000a1825 */ /* 0x004fe800078e020a */
[----:B------:R-:W-:Y:S01]  /*4650*/  HFMA2 R0, -RZ, RZ, 0, 5.9604644775390625e-08 ;  /* 0x00000001ff007431 */ /* 0x000fe200000001ff */
[----:B---3-5:R3:W5:Y:S04]  /*4660*/  @P1 LDG.E R73, desc[UR4][R10.64] ;  /* 0x000000040a491981 */ /* 0x028768000c1e1900 */
[----:B------:R-:W-:Y:S01]  /*4670*/  @!P1 PRMT R158, R0, 0x7610, R158 ;  /* 0x00007610009e9816 */ /* 0x000fe2000000009e */
[----:B---3--:R-:W4:Y:S06]  /*4680*/  @!P1 LDC R73, c[0x0][0x880] ;  /* 0x00022000ff499b82 */ /* 0x008f2c0000000800 */
.L_x_79:
[----:B----45:R-:W-:Y:S01]  /*4690*/  @!P0 FSETP.EQ.AND P1, PT, R73, RZ, PT ;  /* 0x000000ff4900820b */ /* 0x030fe20003f22000 */
[----:B------:R-:W-:Y:S01]  /*46a0*/  @!UPT UIADD3 URZ, UPT, UPT, URZ, URZ, URZ ;  /* 0x000000fffffff290 */ /* 0x000fe2000fffe0ff */
[----:B------:R-:W-:Y:S11]  /*46b0*/  @!P0 BRA `(.L_x_80) ;  /* 0x0000000000188947 */ /* 0x000ff60003800000 */
[----:B------:R-:W-:Y:S02]  /*46c0*/  LOP3.LUT P0, RZ, R158, 0xff, RZ, 0xc0, !PT ;  /* 0x000000ff9eff7812 */ /* 0x000fe4000780c0ff */
[----:B------:R-:W-:Y:S04]  /*46d0*/  ISETP.NE.U32.AND P1, PT, R2, RZ, PT ;  /* 0x000000ff0200720c */ /* 0x000fe80003f25070 */
[----:B------:R-:W-:Y:S04]  /*46e0*/  ISETP.NE.AND.EX P1, PT, R3, RZ, PT, P1 ;  /* 0x000000ff0300720c */ /* 0x000fe80003f25310 */
[----:B------:R-:W-:Y:S03]  /*46f0*/  PLOP3.LUT P1, PT, P1, PT, PT, 0x8, 0x80 ;  /* 0x000000000080781c */ /* 0x000fe60000f2e170 */
[----:B------:R-:W-:Y:S11]  /*4700*/  @P0 FSETP.EQ.AND P1, PT, R73, RZ, PT ;  /* 0x000000ff4900020b */ /* 0x000ff60003f22000 */
[----:B------:R-:W-:Y:S02]  /*4710*/  @!UPT UIADD3 URZ, UPT, UPT, URZ, URZ, URZ ;  /* 0x000000fffffff290 */ /* 0x000fe4000fffe0ff */
.L_x_80:
[----:B------:R-:W3:Y:S01]  /*4720*/  SYNCS.PHASECHK.TRANS64.TRYWAIT P2, [UR21+0x50], R9 ;  /* 0x00005009ff0075a7 */ /* 0x000ee20008041115 */
[----:B------:R-:W-:Y:S04]  /*4730*/  ELECT P0, URZ, PT ;  /* 0x0000000000ff782f */ /* 0x000fe80003800000 */
[----:B------:R-:W-:Y:S11]  /*4740*/  PLOP3.LUT P1, PT, P1, P0, PT, 0xf2, 0x2f ;  /* 0x00000000002f781c */ /* 0x000ff60000f21e72 */
[----:B------:R-:W-:Y:S02]  /*4750*/  @!UPT UIADD3 URZ, UPT, UPT, URZ, URZ, URZ ;  /* 0x000000fffffff290 */ /* 0x000fe4000fffe0ff */
[----:B------:R-:W-:Y:S05]  /*4760*/  @!P1 IADD3 R8, P0, PT, R16, 0x580, RZ ;  /* 0x0000058010089810 */ /* 0x000fea0007f1e0ff */
[----:B------:R-:W-:Y:S01]  /*4770*/  @!P1 IMAD.X R6, RZ, RZ, R17, P0 ;  /* 0x000000ffff069224 */ /* 0x000fe200000e0611 */
[----:B---3--:R-:W-:Y:S07]  /*4780*/  @!P2 BRA `(.L_x_81) ;  /* 0x000000480010a947 */ /* 0x008fee0003800000 */
.L_x_143:
[----:B------:R-:W-:Y:S01]  /*4790*/  @!P1 R2UR UR5, R8 ;  /* 0x00000000080592ca */ /* 0x000fe200000e0000 */
[----:B------:R-:W-:Y:S01]  /*47a0*/  VOTEU.ALL UP0, P1 ;  /* 0x0000000000ff7886 */ /* 0x000fe20000800000 */
[----:B------:R-:W-:Y:S01]  /*47b0*/  @!P1 R2UR UR4, R6 ;  /* 0x00000000060492ca */ /* 0x000fe200000e0000 */
[----:B--2---:R-:W-:Y:S01]  /*47c0*/  @!P1 IMAD.MOV.U32 R0, RZ, RZ, 0x2000 ;  /* 0x00002000ff009424 */ /* 0x004fe200078e00ff */
[----:B------:R-:W-:Y:S01]  /*47d0*/  UMOV UR8, 0x0 ;  /* 0x0000000000087882 */ /* 0x000fe20000000000 */
[----:B------:R-:W-:Y:S01]  /*47e0*/  UMOV UR9, 0x10000000 ;  /* 0x1000000000097882 */ /* 0x000fe20000000000 */
[----:B------:R-:W-:Y:S01]  /*47f0*/  @!UP0 UIADD3 UR16, UPT, UPT, UR21, 0x200, URZ ;  /* 0x0000020015108890 */ /* 0x000fe2000fffe0ff */
[----:B------:R-:W-:Y:S01]  /*4800*/  VIADD R14, R14, 0x1 ;  /* 0x000000010e0e7836 */ /* 0x000fe20000000000 */
[----:B------:R-:W-:Y:S01]  /*4810*/  VOTEU.ALL UP0, P1 ;  /* 0x0000000000ff7886 */ /* 0x000fe20000800000 */
[----:B------:R-:W-:Y:S01]  /*4820*/  UMOV UR20, UR36 ;  /* 0x0000002400147c82 */ /* 0x000fe20008000000 */
[----:B------:R-:W-:Y:S03]  /*4830*/  UPRMT UR6, UR45, 0x654, UR17 ;  /* 0x000006542d067896 */ /* 0x000fe60008000011 */
[----:B------:R-:W-:Y:S02]  /*4840*/  IMAD.U32 R10, RZ, RZ, UR5 ;  /* 0x00000005ff0a7e24 */ /* 0x000fe4000f8e00ff */
[----:B------:R-:W-:Y:S03]  /*4850*/  IMAD.U32 R11, RZ, RZ, UR4 ;  /* 0x00000004ff0b7e24 */ /* 0x000fe6000f8e00ff */
[----:B------:R-:W-:Y:S02]  /*4860*/  @!P1 R2UR UR4, R10 ;  /* 0x000000000a0492ca */ /* 0x000fe400000e0000 */
[----:B------:R-:W-:Y:S11]  /*4870*/  @!P1 R2UR UR5, R11 ;  /* 0x000000000b0592ca */ /* 0x000ff600000e0000 */
[----:B------:R-:W-:Y:S02]  /*4880*/  @!UPT UIADD3 URZ, UPT, UPT, URZ, URZ, URZ ;  /* 0x000000fffffff290 */ /* 0x000fe4000fffe0ff */
[----:B------:R2:W-:Y:S01]  /*4890*/  @!UP0 UTMALDG.3D [UR16], [UR4], desc[UR8] ;  /* 0x00000810040085b4 */ /* 0x0005e20008011000 */
[----:B------:R2:W-:Y:S01]  /*48a0*/  @!P1 SYNCS.ARRIVE.TRANS64.RED.A0TR RZ, [UR21+0x40], R0 ;  /* 0x00004000ffff99a7 */ /* 0x0005e20008300415 */
[----:B------:R-:W-:Y:S01]  /*48b0*/  SYNCS.ARRIVE.TRANS64.RED.A1T0 RZ, [UR6], RZ ;  /* 0x000000ffffff79a7 */ /* 0x000fe20008100406 */
[----:B------:R-:W3:Y:S02]  /*48c0*/  SYNCS.PHASECHK.TRANS64.TRYWAIT P0, [UR21+0x58], R9 ;  /* 0x00005809ff0075a7 */ /* 0x000ee40008001115 */
[----:B--23--:R-:W-:Y:S05]  /*48d0*/  @!P0 BRA `(.L_x_82) ;  /* 0x0000004400d48947 */ /* 0x00cfea0003800000 */
.L_x_145:
[----:B------:R-:W-:Y:S01]  /*48e0*/  @!P1 IADD3 R6, P0, PT, R16, 0x580, RZ ;  /* 0x0000058010069810 */ /* 0x000fe20007f1e0ff */
[----:B------:R-:W-:Y:S01]  /*48f0*/  VOTEU.ALL UP0, P1 ;  /* 0x0000000000ff7886 */ /* 0x000fe20000800000 */
[----:B------:R-:W-:Y:S01]  /*4900*/  UMOV UR6, 0x0 ;  /* 0x0000000000067882 */ /* 0x000fe20000000000 */
[----:B------:R-:W-:Y:S01]  /*4910*/  UMOV UR7, 0x10000000 ;  /* 0x1000000000077882 */ /* 0x000fe20000000000 */
[----:B------:R-:W-:Y:S01]  /*4920*/  @!P1 R2UR UR5, R6 ;  /* 0x00000000060592ca */ /* 0x000fe200000e0000 */
[----:B--2---:R-:W-:Y:S01]  /*4930*/  @!P1 IMAD.X R0, RZ, RZ, R17, P0 ;  /* 0x000000ffff009224 */ /* 0x004fe200000e0611 */
[----:B------:R-:W-:Y:S01]  /*4940*/  @!UP0 UIADD3 UR10, UPT, UPT, UR18, 0x40, URZ ;  /* 0x00000040120a8890 */ /* 0x000fe2000fffe0ff */
[----:B------:R-:W-:Y:S01]  /*4950*/  R2UR UR16, R160 ;  /* 0x00000000a01072ca */ /* 0x000fe200000e0000 */
[----:B------:R-:W-:Y:S01]  /*4960*/  @!UP0 UIADD3 UR8, UPT, UPT, UR21, 0x2200, URZ ;  /* 0x0000220015088890 */ /* 0x000fe2000fffe0ff */
[----:B------:R-:W-:Y:S01]  /*4970*/  ISETP.NE.AND P0, PT, R14, 0x2, PT ;  /* 0x000000020e00780c */ /* 0x000fe20003f05270 */
[----:B------:R-:W-:Y:S01]  /*4980*/  @!UP0 UIADD3 UR9, UPT, UPT, UR21, 0x48, URZ ;  /* 0x0000004815098890 */ /* 0x000fe2000fffe0ff */
[----:B------:R-:W-:Y:S01]  /*4990*/  @!P1 R2UR UR4, R0 ;  /* 0x00000000000492ca */ /* 0x000fe200000e0000 */
[----:B------:R-:W-:Y:S01]  /*49a0*/  VOTEU.ALL UP0, P1 ;  /* 0x0000000000ff7886 */ /* 0x000fe20000800000 */
[----:B------:R-:W-:Y:S01]  /*49b0*/  UMOV UR11, UR19 ;  /* 0x00000013000b7c82 */ /* 0x000fe20008000000 */
[----:B------:R-:W-:Y:S01]  /*49c0*/  UMOV UR12, UR36 ;  /* 0x00000024000c7c82 */ /* 0x000fe20008000000 */
[----:B------:R-:W-:Y:S01]  /*49d0*/  SEL R0, RZ, 0x1, P0 ;  /* 0x00000001ff007807 */ /* 0x000fe20000000000 */
[----:B------:R-:W-:Y:S01]  /*49e0*/  UIADD3 UR20, UPT, UPT, UR13, UR63, URZ ;  /* 0x0000003f0d147290 */ /* 0x000fe2000fffe0ff */
[----:B------:R-:W-:Y:S01]  /*49f0*/  IMAD.U32 R8, RZ, RZ, UR5 ;  /* 0x00000005ff087e24 */ /* 0x000fe2000f8e00ff */
[----:B------:R-:W-:Y:S01]  /*4a00*/  LOP3.LUT R15, R15, 0x1, RZ, 0x3c, !PT ;  /* 0x000000010f0f7812 */ /* 0x000fe200078e3cff */
[----:B------:R-:W-:Y:S01]  /*4a10*/  UPLOP3.LUT UP3, UPT, UPT, UPT, UPT, 0x80, 0x8 ;  /* 0x000000000008789c */ /* 0x000fe20003f6f070 */
[----:B------:R-:W-:Y:S01]  /*4a20*/  LOP3.LUT R13, R13, R0, RZ, 0x3c, !PT ;  /* 0x000000000d0d7212 */ /* 0x000fe200078e3cff */
[----:B------:R-:W-:Y:S01]  /*4a30*/  UIADD3 UR16, UPT, UPT, UR14, UR16, URZ ;  /* 0x000000100e107290 */ /* 0x000fe2000fffe0ff */
[----:B------:R-:W-:Y:S01]  /*4a40*/  SEL R14, R14, RZ, P0 ;  /* 0x000000ff0e0e7207 */ /* 0x000fe20000000000 */
[----:B------:R-:W-:Y:S01]  /*4a50*/  UMOV UR36, UR26 ;  /* 0x0000001a00247c82 */ /* 0x000fe20008000000 */
[----:B------:R-:W-:Y:S01]  /*4a60*/  IMAD.U32 R9, RZ, RZ, UR4 ;  /* 0x00000004ff097e24 */ /* 0x000fe2000f8e00ff */
[----:B------:R-:W-:Y:S04]  /*4a70*/  @!P1 R2UR UR4, R8 ;  /* 0x00000000080492ca */ /* 0x000fe800000e0000 */
[----:B------:R-:W-:Y:S11]  /*4a80*/  @!P1 R2UR UR5, R9 ;  /* 0x00000000090592ca */ /* 0x000ff600000e0000 */
[----:B------:R-:W-:Y:S02]  /*4a90*/  @!UPT UIADD3 URZ, UPT, UPT, URZ, URZ, URZ ;  /* 0x000000fffffff290 */ /* 0x000fe4000fffe0ff */
[----:B------:R2:W-:Y:S01]  /*4aa0*/  @!UP0 UTMALDG.3D [UR8], [UR4], desc[UR6] ;  /* 0x00000608040085b4 */ /* 0x0005e20008011000 */
[----:B------:R2:W-:Y:S01]  /*4ab0*/  @!P1 SYNCS.ARRIVE.TRANS64.RED.A0TR RZ, [UR21+0x48], R7 ;  /* 0x00004807ffff99a7 */ /* 0x0005e20008300415 */
[----:B------:R-:W-:Y:S01]  /*4ac0*/  SYNCS.ARRIVE.TRANS64.RED.A1T0 RZ, [UR33], RZ ;  /* 0x000000ffffff79a7 */ /* 0x000fe20008100421 */
[----:B------:R-:W-:Y:S05]  /*4ad0*/  BRA.U UP1, `(.L_x_83) ;  /* 0xfffffff501247547 */ /* 0x000fea000b83ffff */
[----:B------:R-:W-:-:S04]  /*4ae0*/  SHF.L.U32 R3, R15, 0x1f, RZ ;  /* 0x0000001f0f037819 */ /* 0x000fc800000006ff */
[----:B------:R-:W3:Y:S02]  /*4af0*/  SYNCS.PHASECHK.TRANS64.TRYWAIT P0, [UR21+0x50], R3 ;  /* 0x00005003ff0075a7 */ /* 0x000ee40008001115 */
[----:B---3--:R-:W-:Y:S05]  /*4b00*/  @!P0 BRA `(.L_x_84) ;  /* 0x0000004400608947 */ /* 0x008fea0003800000 */
.L_x_147:
[----:B---3--:R-:W-:-:S07]  /*4b10*/  MOV R0, UR21 ;  /* 0x0000001500007c02 */ /* 0x008fce0008000f00 */
.L_x_85:
[----:B---3--:R-:W-:-:S04]  /*4b20*/  SHF.L.U32 R3, R15, 0x1f, RZ ;  /* 0x0000001f0f037819 */ /* 0x008fc800000006ff */
[----:B------:R3:W4:Y:S03]  /*4b30*/  SYNCS.PHASECHK.TRANS64.TRYWAIT P0, [R0+URZ+0x58], R3 ;  /* 0x00005803000075a7 */ /* 0x00072600080011ff */
[----:B----4-:R-:W-:Y:S05]  /*4b40*/  @!P0 NANOSLEEP.SYNCS 0x989680 ;  /* 0x009896800000895d */ /* 0x010fea0003900000 */
[----:B------:R-:W4:Y:S02]  /*4b50*/  @!P0 SYNCS.PHASECHK.TRANS64 P0, [R0+URZ+0x58], R3 ;  /* 0x00005803000085a7 */ /* 0x000f2400080010ff */
[----:B-12-4-:R-:W-:Y:S05]  /*4b60*/  @P0 EXIT ;  /* 0x000000000000094d */ /* 0x016fea0003800000 */
[----:B------:R-:W-:Y:S05]  /*4b70*/  BRA `(.L_x_85) ;  /* 0xfffffffc00e87947 */ /* 0x000fea000383ffff */
.L_x_74:
[----:B------:R-:W-:-:S06]  /*4b80*/  UISETP.GE.AND UP0, UPT, UR17, 0x4, UPT ;  /* 0x000000041100788c */ /* 0x000fcc000bf06270 */
[----:B------:R-:W-:-:S13]  /*4b90*/  PLOP3.LUT P0, PT, PT, PT, UP0, 0x80, 0x8 ;  /* 0x000000000008781c */ /* 0x000fda0003f0f008 */
[----:B------:R-:W-:Y:S05]  /*4ba0*/  @!P0 EXIT ;  /* 0x000000000000894d */ /* 0x000fea0003800000 */
[----:B------:R-:W-:Y:S01]  /*4bb0*/  BAR.SYNC.DEFER_BLOCKING 0x6, 0xa0 ;  /* 0x0182800000007b1d */ /* 0x000fe20000010000 */
[C---:B------:R-:W-:Y:S01]  /*4bc0*/  IMAD.SHL.U32 R4, R170.reuse, 0x40, RZ ;  /* 0x00000040aa047824 */ /* 0x040fe200078e00ff */
[C---:B------:R-:W-:Y:S01]  /*4bd0*/  LOP3.LUT R178, R170.reuse, 0x60, RZ, 0xc0, !PT ;  /* 0x00000060aab27812 */ /* 0x040fe200078ec0ff */
[C---:B------:R-:W-:Y:S01]  /*4be0*/  IMAD.SHL.U32 R137, R170.reuse, 0x8, RZ ;  /* 0x00000008aa897824 */ /* 0x040fe200078e00ff */
[C---:B------:R-:W-:Y:S01]  /*4bf0*/  LOP3.LUT R176, R170.reuse, 0x2, RZ, 0xc0, !PT ;  /* 0x00000002aab07812 */ /* 0x040fe200078ec0ff */
[----:B------:R-:W-:Y:S01]  /*4c00*/  IMAD.U32 R69, R170, 0x10000, RZ ;  /* 0x00010000aa457824 */ /* 0x000fe200078e00ff */
[----:B------:R-:W-:Y:S02]  /*4c10*/  UMOV UR44, 0x400 ;  /* 0x00000400002c7882 */ /* 0x000fe40000000000 */
[----:B------:R-:W1:Y:S01]  /*4c20*/  LDC.64 R156, c[0x0][0x8b0] ;  /* 0x00022c00ff9c7b82 */ /* 0x000e620000000a00 */
[----:B------:R-:W-:Y:S01]  /*4c30*/  ULEA UR44, UR45, UR44, 0x18 ;  /* 0x0000002c2d2c7291 */ /* 0x000fe2000f8ec0ff */
[----:B------:R-:W-:Y:S01]  /*4c40*/  LOP3.LUT R6, R4, 0x180, RZ, 0xc0, !PT ;  /* 0x0000018004067812 */ /* 0x000fe200078ec0ff */
[----:B------:R-:W-:Y:S01]  /*4c50*/  HFMA2 R68, -RZ, RZ, 0, 0 ;  /* 0x00000000ff447431 */ /* 0x000fe200000001ff */
[----:B------:R-:W-:Y:S01]  /*4c60*/  LOP3.LUT R69, R69, 0x600000, RZ, 0xc0, !PT ;  /* 0x0060000045457812 */ /* 0x000fe200078ec0ff */
[----:B------:R-:W-:Y:S01]  /*4c70*/  UIADD3 UR4, UPT, UPT, UR44, 0x4200, URZ ;  /* 0x000042002c047890 */ /* 0x000fe2000fffe0ff */
[----:B------:R-:W-:Y:S01]  /*4c80*/  LOP3.LUT R137, R6, 0x30, R137, 0xf8, !PT ;  /* 0x0000003006897812 */ /* 0x000fe200078ef889 */
[----:B------:R-:W-:Y:S01]  /*4c90*/  IMAD.MOV.U32 R168, RZ, RZ, RZ ;  /* 0x000000ffffa87224 */ /* 0x000fe200078e00ff */
[----:B------:R-:W2:Y:S01]  /*4ca0*/  LDC.64 R138, c[0x0][0x8a8] ;  /* 0x00022a00ff8a7b82 */ /* 0x000ea20000000a00 */
[----:B------:R-:W-:Y:S01]  /*4cb0*/  LOP3.LUT R170, R170, 0x4, RZ, 0xc0, !PT ;  /* 0x00000004aaaa7812 */ /* 0x000fe200078ec0ff */
[----:B------:R-:W-:Y:S01]  /*4cc0*/  IMAD.MOV.U32 R162, RZ, RZ, RZ ;  /* 0x000000ffffa27224 */ /* 0x000fe200078e00ff */
[----:B------:R-:W-:-:S02]  /*4cd0*/  LOP3.LUT R137, R137, 0x1e40, R4, 0xf8, !PT ;  /* 0x00001e4089897812 */ /* 0x000fc400078ef804 */
[----:B------:R-:W-:Y:S01]  /*4ce0*/  CS2R R166, SRZ ;  /* 0x0000000000a67805 */ /* 0x000fe2000001ff00 */
[----:B------:R-:W-:Y:S01]  /*4cf0*/  IMAD.MOV.U32 R165, RZ, RZ, RZ ;  /* 0x000000ffffa57224 */ /* 0x000fe200078e00ff */
[----:B------:R-:W-:Y:S01]  /*4d00*/  IADD3 R169, PT, PT, -R170, 0x2, RZ ;  /* 0x00000002aaa97810 */ /* 0x000fe20007ffe1ff */
[----:B------:R-:W-:Y:S01]  /*4d10*/  IMAD.MOV R164, RZ, RZ, -R176 ;  /* 0x000000ffffa47224 */ /* 0x000fe200078e0ab0 */
[----:B------:R-:W-:Y:S01]  /*4d20*/  IADD3 R171, PT, PT, R137, UR44, RZ ;  /* 0x0000002c89ab7c10 */ /* 0x000fe2000fffe0ff */
[----:B------:R-:W3:Y:S01]  /*4d30*/  LDS R0, [UR44+0x120] ;  /* 0x0001202cff007984 */ /* 0x000ee20008000800 */
[----:B------:R-:W-:Y:S01]  /*4d40*/  IMAD.MOV R163, RZ, RZ, -R170 ;  /* 0x000000ffffa37224 */ /* 0x000fe200078e0aaa */
[----:B------:R-:W-:Y:S01]  /*4d50*/  MOV R177, UR4 ;  /* 0x0000000400b17c02 */ /* 0x000fe20008000f00 */
[----:B------:R-:W4:Y:S01]  /*4d60*/  LDCU UR58, c[0x0][0x370] ;  /* 0x00006e00ff3a77ac */ /* 0x000f220008000800 */
[----:B------:R-:W-:Y:S01]  /*4d70*/  VIADD R171, R171, 0x200 ;  /* 0x00000200abab7836 */ /* 0x000fe20000000000 */
[----:B------:R-:W1:Y:S01]  /*4d80*/  LDCU UR43, c[0x0][0xb0c] ;  /* 0x00016180ff2b77ac */ /* 0x000e620008000800 */
[----:B------:R-:W1:Y:S01]  /*4d90*/  LDCU UR39, c[0x0][0xb30] ;  /* 0x00016600ff2777ac */ /* 0x000e620008000800 */
[----:B------:R-:W1:Y:S01]  /*4da0*/  LDCU.64 UR56, c[0x0][0x888] ;  /* 0x00011100ff3877ac */ /* 0x000e620008000a00 */
[----:B------:R-:W1:Y:S01]  /*4db0*/  LDCU.64 UR40, c[0x0][0xb28] ;  /* 0x00016500ff2877ac */ /* 0x000e620008000a00 */
[----:B------:R-:W1:Y:S01]  /*4dc0*/  LDCU.64 UR60, c[0x0][0x890] ;  /* 0x00011200ff3c77ac */ /* 0x000e620008000a00 */
[----:B------:R-:W1:Y:S01]  /*4dd0*/  LDCU.128 UR52, c[0x0][0xb10] ;  /* 0x00016200ff3477ac */ /* 0x000e620008000c00 */
[----:B------:R-:W1:Y:S01]  /*4de0*/  LDCU UR47, c[0x0][0x374] ;  /* 0x00006e80ff2f77ac */ /* 0x000e620008000800 */
[----:B------:R-:W-:Y:S01]  /*4df0*/  UIADD3 UR62, UPT, UPT, UR44, 0x200, URZ ;  /* 0x000002002c3e7890 */ /* 0x000fe2000fffe0ff */
[----:B-1234-:R-:W-:-:S11]  /*4e00*/  IMAD.IADD R69, R0, 0x1, R69 ;  /* 0x0000000100457824 */ /* 0x01efd600078e0245 */
.L_x_112:
[C---:B------:R-:W-:Y:S02]  /*4e10*/  LEA R3, R162.reuse, UR44, 0x3 ;  /* 0x0000002ca2037c11 */ /* 0x040fe4000f8e18ff */
[----:B------:R-:W-:Y:S02]  /*4e20*/  SHF.L.U32 R0, R167, 0x1f, RZ ;  /* 0x0000001fa7007819 */ /* 0x000fe400000006ff */
[----:B-1----:R-:W-:Y:S02]  /*4e30*/  LEA R5, R162, UR44, 0x4 ;  /* 0x0000002ca2057c11 */ /* 0x002fe4000f8e20ff */
[----:B------:R-:W1:Y:S02]  /*4e40*/  SYNCS.PHASECHK.TRANS64.TRYWAIT P0, [R3+URZ+0x70], R0 ;  /* 0x00007000030075a7 */ /* 0x000e6400080011ff */
[----:B-1----:R-:W-:Y:S05]  /*4e50*/  @!P0 BRA `(.L_x_86) ;  /* 0x0000004000a48947 */ /* 0x002fea0003800000 */
.L_x_148:
        /* <DEDUP_REMOVED lines=11> */
[----:B------:R-:W-:Y:S01]  /*4f10*/  PLOP3.LUT P0, PT, PT, PT, UP1, 0x80, 0x8 ;  /* 0x000000000008781c */ /* 0x000fe20003f0f018 */
[----:B------:R-:W-:Y:S11]  /*4f20*/  UP2UR UR46, UPR, URZ, 0x2 ;  /* 0x00000002ff2e7883 */ /* 0x000ff60008000000 */
[----:B------:R-:W-:Y:S01]  /*4f30*/  @!UPT UIADD3 URZ, UPT, UPT, URZ, URZ, URZ ;  /* 0x000000fffffff290 */ /* 0x000fe2000fffe0ff */
[----:B-1----:R-:W-:Y:S02]  /*4f40*/  @P0 SHF.R.U32.HI R0, RZ, 0x10, R5 ;  /* 0x00000010ff000819 */ /* 0x002fe40000011605 */
        /* <DEDUP_REMOVED lines=12> */
[----:B------:R-:W2:Y:S01]  /*5010*/  LDCU UR12, c[0x0][0xb20] ;  /* 0x00016400ff0c77ac */ /* 0x000ea20008000800 */
[----:B------:R-:W-:Y:S02]  /*5020*/  UIMAD.WIDE.U32 UR4, UR47, UR55, URZ ;  /* 0x000000372f0472a5 */ /* 0x000fe4000f8e00ff */
[----:B------:R-:W-:Y:S02]  /*5030*/  UIMAD.WIDE.U32 UR6, UR58, UR52, URZ ;  /* 0x000000343a0672a5 */ /* 0x000fe4000f8e00ff */
[----:B------:R-:W-:Y:S02]  /*5040*/  UISETP.NE.AND UP0, UPT, UR54, 0x1, UPT ;  /* 0x000000013600788c */ /* 0x000fe4000bf05270 */
[----:B------:R-:W-:Y:S02]  /*5050*/  UIMAD.WIDE.U32 UR8, UR37, UR55, URZ ;  /* 0x00000037250872a5 */ /* 0x000fe4000f8e00ff */
[----:B------:R-:W-:Y:S02]  /*5060*/  UIMAD.WIDE.U32 UR10, UR38, UR52, URZ ;  /* 0x00000034260a72a5 */ /* 0x000fe4000f8e00ff */
[----:B------:R-:W-:Y:S02]  /*5070*/  UISETP.NE.AND UP1, UPT, UR43, 0x1, UPT ;  /* 0x000000012b00788c */ /* 0x000fe4000bf25270 */
[----:B------:R-:W-:Y:S01]  /*5080*/  UISETP.NE.AND UP2, UPT, UR42, 0x1, UPT ;  /* 0x000000012a00788c */ /* 0x000fe2000bf45270 */
[----:B------:R-:W-:Y:S02]  /*5090*/  UMOV UR4, UR5 ;  /* 0x0000000500047c82 */ /* 0x000fe40008000000 */
[----:B--2---:R-:W-:Y:S03]  /*50a0*/  USHF.R.U32.HI UR5, URZ, UR12, UR4 ;  /* 0x0000000cff057299 */ /* 0x004fe60008011604 */
[----:B------:R-:W-:Y:S02]  /*50b0*/  UMOV UR4, UR7 ;  /* 0x0000000700047c82 */ /* 0x000fe40008000000 */
[----:B------:R-:W-:Y:S02]  /*50c0*/  USHF.R.U32.HI UR7, URZ, UR53, UR4 ;  /* 0x00000035ff077299 */ /* 0x000fe40008011604 */
[----:B------:R-:W-:Y:S02]  /*50d0*/  USEL UR4, UR47, UR5, !UP0 ;  /* 0x000000052f047287 */ /* 0x000fe4000c000000 */
[----:B------:R-:W-:Y:S01]  /*50e0*/  USEL UR7, UR58, UR7, !UP1 ;  /* 0x000000073a077287 */ /* 0x000fe2000c800000 */
[----:B------:R-:W-:Y:S01]  /*50f0*/  UMOV UR5, UR9 ;  /* 0x0000000900057c82 */ /* 0x000fe20008000000 */
[----:B------:R-:W-:Y:S02]  /*5100*/  UIMAD.WIDE.U32 UR8, UR4, UR40, URZ ;  /* 0x00000028040872a5 */ /* 0x000fe4000f8e00ff */
[----:B------:R-:W-:Y:S03]  /*5110*/  USHF.R.U32.HI UR6, URZ, UR12, UR5 ;  /* 0x0000000cff067299 */ /* 0x000fe60008011605 */
[----:B------:R-:W-:Y:S01]  /*5120*/  UMOV UR5, UR11 ;  /* 0x0000000b00057c82 */ /* 0x000fe20008000000 */
[----:B------:R-:W-:Y:S02]  /*5130*/  UIMAD.WIDE.U32 UR10, UR7, UR40, URZ ;  /* 0x00000028070a72a5 */ /* 0x000fe4000f8e00ff */
[----:B------:R-:W-:Y:S02]  /*5140*/  USHF.R.U32.HI UR12, URZ, UR53, UR5 ;  /* 0x00000035ff0c7299 */ /* 0x000fe40008011605 */
[----:B------:R-:W-:Y:S01]  /*5150*/  USEL UR6, UR37, UR6, !UP0 ;  /* 0x0000000625067287 */ /* 0x000fe2000c000000 */
[----:B------:R-:W-:Y:S02]  /*5160*/  UMOV UR5, UR9 ;  /* 0x0000000900057c82 */ /* 0x000fe40008000000 */
[----:B------:R-:W-:Y:S01]  /*5170*/  UMOV UR10, UR11 ;  /* 0x0000000b000a7c82 */ /* 0x000fe20008000000 */
[----:B------:R-:W-:Y:S02]  /*5180*/  @UP2 USHF.R.U32.HI UR4, URZ, UR41, UR5 ;  /* 0x00000029ff042299 */ /* 0x000fe40008011605 */
[----:B------:R-:W-:Y:S02]  /*5190*/  @UP2 USHF.R.U32.HI UR7, URZ, UR41, UR10 ;  /* 0x00000029ff072299 */ /* 0x000fe4000801160a */
[----:B------:R-:W-:Y:S02]  /*51a0*/  UIMAD UR4, UR42, UR4, URZ ;  /* 0x000000042a0472a4 */ /* 0x000fe4000f8e02ff */
[----:B------:R-:W-:Y:S02]  /*51b0*/  UIMAD.WIDE.U32 UR10, UR6, UR40, URZ ;  /* 0x00000028060a72a5 */ /* 0x000fe4000f8e00ff */
[----:B------:R-:W-:Y:S02]  /*51c0*/  USEL UR5, UR38, UR12, !UP1 ;  /* 0x0000000c26057287 */ /* 0x000fe4000c800000 */
[----:B------:R-:W-:Y:S02]  /*51d0*/  UIMAD UR8, UR42, UR7, URZ ;  /* 0x000000072a0872a4 */ /* 0x000fe4000f8e02ff */
[----:B------:R-:W-:Y:S03]  /*51e0*/  UISETP.GE.AND UP0, UPT, UR6, UR4, UPT ;  /* 0x000000040600728c */ /* 0x000fe6000bf06270 */
[----:B------:R-:W-:Y:S01]  /*51f0*/  UMOV UR4, UR11 ;  /* 0x0000000b00047c82 */ /* 0x000fe20008000000 */
[----:B------:R-:W-:Y:S02]  /*5200*/  UISETP.GE.OR UP0, UPT, UR5, UR8, UP0 ;  /* 0x000000080500728c */ /* 0x000fe40008706670 */
[----:B------:R-:W-:Y:S02]  /*5210*/  USHF.R.U32.HI UR4, URZ, UR41, UR4 ;  /* 0x00000029ff047299 */ /* 0x000fe40008011604 */
[----:B------:R-:W-:Y:S02]  /*5220*/  UIMAD.WIDE.U32 UR8, UR5, UR40, URZ ;  /* 0x00000028050872a5 */ /* 0x000fe4000f8e00ff */
[----:B------:R-:W-:Y:S02]  /*5230*/  USEL UR11, UR6, UR4, !UP2 ;  /* 0x00000004060b7287 */ /* 0x000fe4000d000000 */
[----:B------:R-:W-:Y:S02]  /*5240*/  UIADD3 UR8, UPT, UPT, -UR5, URZ, URZ ;  /* 0x000000ff05087290 */ /* 0x000fe4000fffe1ff */
[----:B------:R-:W-:Y:S01]  /*5250*/  UIADD3 UR10, UPT, UPT, -UR11, URZ, URZ ;  /* 0x000000ff0b0a7290 */ /* 0x000fe2000fffe1ff */
[----:B------:R-:W-:Y:S01]  /*5260*/  @!UP0 UMOV UR4, UR9 ;  /* 0x0000000900048c82 */ /* 0x000fe20008000000 */
[----:B------:R-:W-:Y:S02]  /*5270*/  UIADD3 UR9, UPT, UPT, -UR6, URZ, URZ ;  /* 0x000000ff06097290 */ /* 0x000fe4000fffe1ff */
[----:B------:R-:W-:Y:S02]  /*5280*/  @!UP0 USHF.R.U32.HI UR4, URZ, UR41, UR4 ;  /* 0x00000029ff048299 */ /* 0x000fe40008011604 */
[----:B------:R-:W-:Y:S02]  /*5290*/  UIMAD UR10, UR42, UR10, UR6 ;  /* 0x0000000a2a0a72a4 */ /* 0x000fe4000f8e0206 */
[----:B------:R-:W-:Y:S04]  /*52a0*/  @!UP0 USEL UR4, UR5, UR4, !UP2 ;  /* 0x0000000405048287 */ /* 0x000fe8000d000000 */
[----:B------:R-:W-:Y:S02]  /*52b0*/  @!UP0 UIMAD UR10, UR7, UR10, UR4 ;  /* 0x0000000a070a82a4 */ /* 0x000fe4000f8e0204 */
[----:B------:R-:W-:Y:S02]  /*52c0*/  @!UP0 UIADD3 UR11, UPT, UPT, UR11, -UR4, URZ ;  /* 0x800000040b0b8290 */ /* 0x000fe4000fffe0ff */
[----:B------:R-:W-:Y:S02]  /*52d0*/  UIMAD UR7, UR43, UR8, UR38 ;  /* 0x000000082b0772a4 */ /* 0x000fe4000f8e0226 */
[----:B------:R-:W-:Y:S02]  /*52e0*/  @!UP0 UIMAD UR6, UR11, UR42, UR5 ;  /* 0x0000002a0b0682a4 */ /* 0x000fe4000f8e0205 */
[----:B------:R-:W-:Y:S01]  /*52f0*/  UIMAD UR4, UR54, UR9, UR37 ;  /* 0x00000009360472a4 */ /* 0x000fe2000f8e0225 */
[----:B------:R-:W-:Y:S02]  /*5300*/  @!UP0 UMOV UR5, UR10 ;  /* 0x0000000a00058c82 */ /* 0x000fe40008000000 */
[----:B------:R-:W-:Y:S02]  /*5310*/  UIMAD UR38, UR5, UR43, UR7 ;  /* 0x0000002b052672a4 */ /* 0x000fe4000f8e0207 */
[----:B------:R-:W-:Y:S11]  /*5320*/  UIMAD UR37, UR6, UR54, UR4 ;  /* 0x00000036062572a4 */ /* 0x000ff6000f8e0204 */
[----:B------:R-:W-:Y:S01]  /*5330*/  @!UPT UIADD3 URZ, UPT, UPT, URZ, URZ, URZ ;  /* 0x000000fffffff290 */ /* 0x000fe2000fffe0ff */
.L_x_87:
[----:B------:R-:W-:Y:S01]  /*5340*/  UISETP.NE.AND UP0, UPT, UR39, 0x1, UPT ;  /* 0x000000012700788c */ /* 0x000fe2000bf05270 */
[----:B------:R-:W-:Y:S01]  /*5350*/  IADD3 R162, PT, PT, R162, 0x1, RZ ;  /* 0x00000001a2a27810 */ /* 0x000fe20007ffe0ff */
[----:B------:R-:W-:Y:S02]  /*5360*/  USHF.L.U32 UR50, UR16, 0x7, URZ ;  /* 0x0000000710327899 */ /* 0x000fe400080006ff */
[----:B------:R-:W-:Y:S07]  /*5370*/  USHF.L.U32 UR49, UR20, 0x7, URZ ;  /* 0x0000000714317899 */ /* 0x000fee00080006ff */
[----:B------:R-:W2:Y:S01]  /*5380*/  @!UP0 LDCU.128 UR12, c[0x0][0xb10] ;  /* 0x00016200ff0c87ac */ /* 0x000ea20008000c00 */
[----:B------:R-:W3:Y:S01]  /*5390*/  @!UP0 LDCU UR5, c[0x0][0xb0c] ;  /* 0x00016180ff0587ac */ /* 0x000ee20008000800 */
[----:B------:R-:W4:Y:S01]  /*53a0*/  @!UP0 LDCU UR10, c[0x0][0xb20] ;  /* 0x00016400ff0a87ac */ /* 0x000f220008000800 */
[----:B--2---:R-:W-:Y:S02]  /*53b0*/  UIMAD.WIDE.U32 UR8, UR38, UR12, URZ ;  /* 0x0000000c260872a5 */ /* 0x004fe4000f8e00ff */
[----:B------:R-:W-:Y:S02]  /*53c0*/  UIMAD.WIDE.U32 UR6, UR37, UR15, URZ ;  /* 0x0000000f250672a5 */ /* 0x000fe4000f8e00ff */
[----:B------:R-:W-:Y:S03]  /*53d0*/  @!UP0 UISETP.NE.AND UP1, UPT, UR14, 0x1, UPT ;  /* 0x000000010e00888c */ /* 0x000fe6000bf25270 */
[----:B------:R-:W-:Y:S01]  /*53e0*/  @!UP0 UMOV UR4, UR9 ;  /* 0x0000000900048c82 */ /* 0x000fe20008000000 */
[----:B---3--:R-:W-:Y:S02]  /*53f0*/  @!UP0 UISETP.NE.AND UP2, UPT, UR5, 0x1, UPT ;  /* 0x000000010500888c */ /* 0x008fe4000bf45270 */
[----:B------:R-:W-:Y:S01]  /*5400*/  @!UP0 USHF.R.U32.HI UR4, URZ, UR13, UR4 ;  /* 0x0000000dff048299 */ /* 0x000fe20008011604 */
[----:B------:R-:W-:Y:S02]  /*5410*/  @!UP0 UMOV UR6, UR7 ;  /* 0x0000000700068c82 */ /* 0x000fe40008000000 */
[----:B----4-:R-:W-:Y:S02]  /*5420*/  @!UP0 USHF.R.U32.HI UR6, URZ, UR10, UR6 ;  /* 0x0000000aff068299 */ /* 0x010fe40008011606 */
[----:B------:R-:W-:Y:S02]  /*5430*/  @!UP0 USEL UR7, UR38, UR4, !UP2 ;  /* 0x0000000426078287 */ /* 0x000fe4000d000000 */
[----:B------:R-:W-:Y:S04]  /*5440*/  @!UP0 USEL UR6, UR37, UR6, !UP1 ;  /* 0x0000000625068287 */ /* 0x000fe8000c800000 */
[----:B------:R-:W-:Y:S02]  /*5450*/  @!UP0 UIADD3 UR4, UPT, UPT, -UR7, UR6, URZ ;  /* 0x0000000607048290 */ /* 0x000fe4000fffe1ff */
[----:B------:R-:W-:Y:S02]  /*5460*/  @!UP0 UIADD3 UR6, UPT, UPT, UR7, -UR6, URZ ;  /* 0x8000000607068290 */ /* 0x000fe4000fffe0ff */
[----:B------:R-:W-:Y:S02]  /*5470*/  @!UP0 UIMAD UR38, UR4, UR5, UR38 ;  /* 0x00000005042682a4 */ /* 0x000fe4000f8e0226 */
[----:B------:R-:W-:Y:S02]  /*5480*/  @!UP0 UIMAD UR37, UR6, UR14, UR37 ;  /* 0x0000000e062582a4 */ /* 0x000fe4000f8e0225 */
[----:B------:R-:W-:Y:S09]  /*5490*/  ULOP3.LUT UP0, URZ, UR62, 0x1b0, URZ, 0xc0, !UPT ;  /* 0x000001b03eff7892 */ /* 0x000ff2000f80c0ff */
[----:B------:R-:W-:Y:S05]  /*54a0*/  BRA.U !UP0, `(.L_x_88) ;  /* 0x0000000108407547 */ /* 0x000fea000b800000 */
[----:B------:R-:W2:Y:S01]  /*54b0*/  LDCU.64 UR8, c[0x4][0x80] ;  /* 0x01001000ff0877ac */ /* 0x000ea20008000a00 */
[----:B------:R-:W-:Y:S01]  /*54c0*/  MOV R3, 0x0 ;  /* 0x0000000000037802 */ /* 0x000fe20000000f00 */
[----:B------:R-:W-:Y:S02]  /*54d0*/  HFMA2 R12, -RZ, RZ, 0, 5.9604644775390625e-08 ;  /* 0x00000001ff0c7431 */ /* 0x000fe400000001ff */
[----:B------:R-:W-:Y:S02]  /*54e0*/  IMAD.MOV.U32 R8, RZ, RZ, 0x70 ;  /* 0x00000070ff087424 */ /* 0x000fe400078e00ff */
[----:B------:R-:W-:Y:S01]  /*54f0*/  IMAD.MOV.U32 R13, RZ, RZ, RZ ;  /* 0x000000ffff0d7224 */ /* 0x000fe200078e00ff */
[----:B------:R-:W3:Y:S01]  /*5500*/  LDCU.64 UR6, c[0x4][0x88] ;  /* 0x01001100ff0677ac */ /* 0x000ee20008000a00 */
[----:B------:R-:W4:Y:S01]  /*5510*/  LDC.64 R2, c[0x4][R3] ;  /* 0x0100000003027b82 */ /* 0x000f220000000a00 */
[----:B------:R-:W1:Y:S01]  /*5520*/  LDCU.64 UR4, c[0x4][0x8] ;  /* 0x01000100ff0477ac */ /* 0x000e620008000a00 */
[----:B--2---:R-:W-:Y:S01]  /*5530*/  MOV R5, UR9 ;  /* 0x0000000900057c02 */ /* 0x004fe20008000f00 */
[----:B------:R-:W-:Y:S01]  /*5540*/  IMAD.U32 R4, RZ, RZ, UR8 ;  /* 0x00000008ff047e24 */ /* 0x000fe2000f8e00ff */
[----:B---3--:R-:W-:Y:S01]  /*5550*/  MOV R7, UR7 ;  /* 0x0000000700077c02 */ /* 0x008fe20008000f00 */
[----:B------:R-:W-:Y:S01]  /*5560*/  IMAD.U32 R6, RZ, RZ, UR6 ;  /* 0x00000006ff067e24 */ /* 0x000fe2000f8e00ff */
[----:B-1----:R-:W-:Y:S01]  /*5570*/  MOV R11, UR5 ;  /* 0x00000005000b7c02 */ /* 0x002fe20008000f00 */
[----:B------:R-:W-:Y:S02]  /*5580*/  IMAD.U32 R10, RZ, RZ, UR4 ;  /* 0x00000004ff0a7e24 */ /* 0x000fe4000f8e00ff */
[----:B------:R-:W-:Y:S07]  /*5590*/  LEPC R20, `(.L_x_88) ;  /* 0x000000001014794e */ /* 0x000fee0000000000 */
[----:B----45:R-:W-:Y:S05]  /*55a0*/  CALL.ABS.NOINC R2 ;  /* 0x0000000002007343 */ /* 0x030fea0003c00000 */
.L_x_88:
[----:B------:R-:W-:Y:S01]  /*55b0*/  LOP3.LUT P0, RZ, R177, 0x1b0, RZ, 0xc0, !PT ;  /* 0x000001b0b1ff7812 */ /* 0x000fe2000780c0ff */
[----:B------:R-:W-:Y:S11]  /*55c0*/  BSSY.RECONVERGENT B6, `(.L_x_89) ;  /* 0x0000013000067945 */ /* 0x000ff60003800200 */
[----:B------:R-:W-:Y:S01]  /*55d0*/  @!UPT UIADD3 URZ, UPT, UPT, URZ, URZ, URZ ;  /* 0x000000fffffff290 */ /* 0x000fe2000fffe0ff */
[----:B------:R-:W-:Y:S05]  /*55e0*/  @!P0 BRA `(.L_x_90) ;  /* 0x0000000000408947 */ /* 0x000fea0003800000 */
        /* <DEDUP_REMOVED lines=16> */
.L_x_90:
[----:B------:R-:W-:Y:S05]  /*56f0*/  BSYNC.RECONVERGENT B6 ;  /* 0x0000000000067941 */ /* 0x000fea0003800200 */
.L_x_89:
[----:B------:R-:W-:Y:S01]  /*5700*/  R2UR UR4, R161 ;  /* 0x00000000a10472ca */ /* 0x000fe200000e0000 */
[----:B------:R-:W-:Y:S01]  /*5710*/  UISETP.NE.U32.AND UP0, UPT, UR60, URZ, UPT ;  /* 0x000000ff3c00728c */ /* 0x000fe2000bf05070 */
[----:B------:R-:W-:Y:S02]  /*5720*/  ISETP.NE.U32.AND P4, PT, R156, RZ, PT ;  /* 0x000000ff9c00720c */ /* 0x000fe40003f85070 */
[----:B------:R-:W-:Y:S01]  /*5730*/  ISETP.NE.U32.AND P2, PT, RZ, UR56, PT ;  /* 0x00000038ff007c0c */ /* 0x000fe2000bf45070 */
[----:B------:R-:W-:Y:S01]  /*5740*/  UISETP.NE.AND.EX UP1, UPT, UR61, URZ, UPT, UP0 ;  /* 0x000000ff3d00728c */ /* 0x000fe2000bf25300 */
[----:B------:R-:W-:Y:S01]  /*5750*/  ISETP.NE.AND.EX P4, PT, R157, RZ, PT, P4 ;  /* 0x000000ff9d00720c */ /* 0x000fe20003f85340 */
[----:B------:R-:W-:Y:S01]  /*5760*/  UPLOP3.LUT UP0, UPT, UPT, UPT, UPT, 0x40, 0x4 ;  /* 0x000000000004789c */ /* 0x000fe20003f0e870 */
[----:B------:R-:W-:Y:S05]  /*5770*/  ISETP.NE.AND.EX P2, PT, RZ, UR57, PT, P2 ;  /* 0x00000039ff007c0c */ /* 0x000fea000bf45320 */
[----:B------:R-:W-:Y:S06]  /*5780*/  UISETP.NE.AND UP2, UPT, UR4, URZ, UPT ;  /* 0x000000ff0400728c */ /* 0x000fec000bf45270 */
[----:B------:R-:W-:Y:S05]  /*5790*/  PLOP3.LUT P1, PT, PT, PT, UP2, 0x80, 0x8 ;  /* 0x000000000008781c */ /* 0x000fea0003f2f028 */
[----:B------:R-:W-:Y:S06]  /*57a0*/  @UP2 UPLOP3.LUT UP0, UPT, UPT, UPT, UP1, 0x80, 0x8 ;  /* 0x000000000008289c */ /* 0x000fec0003f0f010 */
[----:B------:R-:W-:Y:S01]  /*57b0*/  PLOP3.LUT P0, PT, PT, PT, UP0, 0x80, 0x8 ;  /* 0x000000000008781c */ /* 0x000fe20003f0f008 */
[----:B------:R-:W-:Y:S01]  /*57c0*/  @!UPT UIADD3 URZ, UPT, UPT, URZ, URZ, URZ ;  /* 0x000000fffffff290 */ /* 0x000fe2000fffe0ff */
[----:B------:R-:W-:Y:S11]  /*57d0*/  BRA.U !UP1, `(.L_x_91) ;  /* 0x00000001093c7547 */ /* 0x000ff6000b800000 */
[----:B------:R-:W-:Y:S01]  /*57e0*/  UISETP.NE.U32.AND UP0, UPT, UR56, URZ, UPT ;  /* 0x000000ff3800728c */ /* 0x000fe2000bf05070 */
[----:B-1----:R-:W-:Y:S01]  /*57f0*/  HFMA2 R0, -RZ, RZ, 0, 5.9604644775390625e-08 ;  /* 0x00000001ff007431 */ /* 0x002fe200000001ff */
[----:B------:R-:W1:Y:S01]  /*5800*/  LDCU.64 UR8, c[0x0][0x358] ;  /* 0x00006b00ff0877ac */ /* 0x000e620008000a00 */
[----:B------:R-:W-:Y:S01]  /*5810*/  IMAD.MOV.U32 R158, RZ, RZ, 0x1 ;  /* 0x00000001ff9e7424 */ /* 0x000fe200078e00ff */
[----:B------:R-:W-:Y:S06]  /*5820*/  UISETP.NE.AND.EX UP0, UPT, UR57, URZ, UPT, UP0 ;  /* 0x000000ff3900728c */ /* 0x000fec000bf05300 */
[----:B------:R-:W-:Y:S05]  /*5830*/  PLOP3.LUT P3, PT, PT, PT, UP0, 0x80, 0x8 ;  /* 0x000000000008781c */ /* 0x000fea0003f6f008 */
[----:B------:R-:W2:Y:S01]  /*5840*/  @UP0 LDCU.64 UR4, c[0x0][0x888] ;  /* 0x00011100ff0407ac */ /* 0x000ea20008000a00 */
[----:B------:R-:W-:Y:S07]  /*5850*/  @UP0 UIMAD UR6, UR36, UR60, URZ ;  /* 0x0000003c240602a4 */ /* 0x000fee000f8e02ff */
[----:B------:R-:W-:Y:S01]  /*5860*/  @!P3 PRMT R158, R0, 0x7610, R158 ;  /* 0x00007610009eb816 */ /* 0x000fe2000000009e */
[----:B--2---:R-:W-:Y:S06]  /*5870*/  @UP0 UIMAD.WIDE UR4, UR6, 0x4, UR4 ;  /* 0x00000004060408a5 */ /* 0x004fec000f8e0204 */
[----:B------:R-:W-:Y:S01]  /*5880*/  IMAD.U32 R2, RZ, RZ, UR4 ;  /* 0x00000004ff027e24 */ /* 0x000fe2000f8e00ff */
[----:B------:R-:W-:Y:S04]  /*5890*/  MOV R3, UR5 ;  /* 0x0000000500037c02 */ /* 0x000fe80008000f00 */
[----:B------:R-:W2:Y:S01]  /*58a0*/  @!UP0 LDCU UR4, c[0x0][0x880] ;  /* 0x00011000ff0487ac */ /* 0x000ea20008000800 */
[----:B-1---5:R3:W5:Y:S02]  /*58b0*/  @P3 LDG.E R73, desc[UR8][R2.64] ;  /* 0x0000000802493981 */ /* 0x022764000c1e1900 */
[----:B--23--:R-:W-:Y:S02]  /*58c0*/  @!P3 IMAD.U32 R73, RZ, RZ, UR4 ;  /* 0x00000004ff49be24 */ /* 0x00cfe4000f8e00ff */
.L_x_91:
[----:B------:R-:W-:Y:S05]  /*58d0*/  @!P4 BRA `(.L_x_92) ;  /* 0x000000000024c947 */ /* 0x000fea0003800000 */
[----:B------:R-:W-:Y:S01]  /*58e0*/  ISETP.NE.U32.AND P3, PT, R138, RZ, PT ;  /* 0x000000ff8a00720c */ /* 0x000fe20003f65070 */
[----:B------:R-:W2:Y:S03]  /*58f0*/  LDCU.64 UR4, c[0x0][0x358] ;  /* 0x00006b00ff0477ac */ /* 0x000ea60008000a00 */
[----:B------:R-:W-:Y:S11]  /*5900*/  ISETP.NE.AND.EX P3, PT, R139, RZ, PT, P3 ;  /* 0x000000ff8b00720c */ /* 0x000ff60003f65330 */
[----:B------:R-:W-:Y:S02]  /*5910*/  @!UPT UIADD3 URZ, UPT, UPT, URZ, URZ, URZ ;  /* 0x000000fffffff290 */ /* 0x000fe4000fffe0ff */
[----:B------:R-:W3:Y:S01]  /*5920*/  @P3 LDC.64 R2, c[0x0][0x8a8] ;  /* 0x00022a00ff023b82 */ /* 0x000ee20000000a00 */
[----:B-1----:R-:W-:Y:S04]  /*5930*/  @P3 IMAD R0, R156, UR36, RZ ;  /* 0x000000249c003c24 */ /* 0x002fe8000f8e02ff */
[----:B---3--:R-:W-:Y:S05]  /*5940*/  @P3 IMAD.WIDE R2, R0, 0x4, R2 ;  /* 0x0000000400023825 */ /* 0x008fea00078e0202 */
[----:B--2--5:R2:W5:Y:S02]  /*5950*/  @P3 LDG.E R70, desc[UR4][R2.64] ;  /* 0x0000000402463981 */ /* 0x024564000c1e1900 */
[----:B--2---:R-:W3:Y:S02]  /*5960*/  @!P3 LDC R70, c[0x0][0x8a0] ;  /* 0x00022800ff46bb82 */ /* 0x004ee40000000800 */
.L_x_92:
[----:B-----5:R-:W-:Y:S01]  /*5970*/  FSETP.NEU.AND P4, PT, R73, RZ, PT ;  /* 0x000000ff4900720b */ /* 0x020fe20003f8d000 */
[----:B------:R-:W-:Y:S01]  /*5980*/  BSSY B1, `(.L_x_93) ;  /* 0x0000047000017945 */ /* 0x000fe20003800000 */
[----:B------:R-:W-:Y:S01]  /*5990*/  SEL R7, RZ, 0xffffffff, P2 ;  /* 0xffffffffff077807 */ /* 0x000fe20001000000 */
[----:B------:R-:W-:Y:S01]  /*59a0*/  IMAD.MOV.U32 R187, RZ, RZ, 0x1 ;  /* 0x00000001ffbb7424 */ /* 0x000fe200078e00ff */
[----:B------:R-:W-:Y:S01]  /*59b0*/  LOP3.LUT P3, RZ, R158, 0xff, RZ, 0xc0, !PT ;  /* 0x000000ff9eff7812 */ /* 0x000fe2000786c0ff */
[----:B------:R-:W-:Y:S01]  /*59c0*/  IMAD R71, R68, 0x80, R69 ;  /* 0x0000008044477824 */ /* 0x000fe200078e0245 */
[----:B-1----:R-:W-:Y:S02]  /*59d0*/  @P1 SEL R0, RZ, 0xffffffff, P4 ;  /* 0xffffffffff001807 */ /* 0x002fe40002000000 */
[----:B------:R-:W-:Y:S02]  /*59e0*/  CS2R R154, SRZ ;  /* 0x00000000009a7805 */ /* 0x000fe4000001ff00 */
[----:B------:R-:W-:Y:S02]  /*59f0*/  LEA R3, R166, UR44, 0x3 ;  /* 0x0000002ca6037c11 */ /* 0x000fe4000f8e18ff */
[----:B------:R-:W-:Y:S02]  /*5a00*/  CS2R R152, SRZ ;  /* 0x0000000000987805 */ /* 0x000fe4000001ff00 */
[----:B------:R-:W-:Y:S02]  /*5a10*/  @P0 SEL R0, R7, R0, !P3 ;  /* 0x0000000007000207 */ /* 0x000fe40005800000 */
[----:B------:R-:W-:Y:S02]  /*5a20*/  CS2R R150, SRZ ;  /* 0x0000000000967805 */ /* 0x000fe4000001ff00 */
[----:B------:R-:W-:Y:S02]  /*5a30*/  LEA R186, R68, UR44, 0x3 ;  /* 0x0000002c44ba7c11 */ /* 0x000fe4000f8e18ff */
[----:B------:R-:W-:Y:S02]  /*5a40*/  CS2R R148, SRZ ;  /* 0x0000000000947805 */ /* 0x000fe4000001ff00 */
[----:B------:R-:W-:Y:S02]  /*5a50*/  @P1 LOP3.LUT R0, R0, 0x1, RZ, 0xc0, !PT ;  /* 0x0000000100001812 */ /* 0x000fe400078ec0ff */
[----:B------:R-:W-:Y:S02]  /*5a60*/  CS2R R146, SRZ ;  /* 0x0000000000927805 */ /* 0x000fe4000001ff00 */
[----:B------:R-:W-:Y:S02]  /*5a70*/  SHF.L.U32 R5, R168, 0x1f, RZ ;  /* 0x0000001fa8057819 */ /* 0x000fe400000006ff */
[----:B------:R-:W-:Y:S02]  /*5a80*/  CS2R R144, SRZ ;  /* 0x0000000000907805 */ /* 0x000fe4000001ff00 */
[----:B------:R-:W-:Y:S02]  /*5a90*/  ISETP.NE.U32.OR P6, PT, R0, 0x1, !P1 ;  /* 0x000000010000780c */ /* 0x000fe40004fc5470 */
[----:B------:R-:W-:Y:S02]  /*5aa0*/  CS2R R142, SRZ ;  /* 0x00000000008e7805 */ /* 0x000fe4000001ff00 */
[----:B------:R-:W-:Y:S02]  /*5ab0*/  PLOP3.LUT P2, PT, PT, PT, UP1, 0x80, 0x8 ;  /* 0x000000000008781c */ /* 0x000fe40003f4f018 */
[----:B------:R-:W-:Y:S02]  /*5ac0*/  CS2R R140, SRZ ;  /* 0x00000000008c7805 */ /* 0x000fe4000001ff00 */
[----:B------:R-:W-:Y:S02]  /*5ad0*/  SEL R0, RZ, 0xffffffff, P4 ;  /* 0xffffffffff007807 */ /* 0x000fe40002000000 */
[----:B------:R-:W-:Y:S03]  /*5ae0*/  P2R R172, PR, RZ, 0x40 ;  /* 0x00000040ffac7803 */ /* 0x000fe60000000000 */
[----:B------:R-:W-:Y:S04]  /*5af0*/  @P6 SHF.L.U32 R2, R165, 0x1f, RZ ;  /* 0x0000001fa5026819 */ /* 0x000fe800000006ff */
[----:B------:R-:W-:Y:S01]  /*5b00*/  @P2 SEL R0, R7, R0, !P3 ;  /* 0x0000000007002207 */ /* 0x000fe20005800000 */
[----:B------:R-:W1:Y:S03]  /*5b10*/  @P6 SYNCS.PHASECHK.TRANS64.TRYWAIT P1, [R3+URZ+0x40], R2 ;  /* 0x00004002030065a7 */ /* 0x000e6600080211ff */
[----:B------:R-:W-:Y:S04]  /*5b20*/  LOP3.LUT R0, R0, 0x1, RZ, 0xc0, !PT ;  /* 0x0000000100007812 */ /* 0x000fe800078ec0ff */
[----:B------:R-:W-:Y:S04]  /*5b30*/  ISETP.NE.U32.AND P5, PT, R0, 0x1, PT ;  /* 0x000000010000780c */ /* 0x000fe80003fa5070 */
[----:B------:R-:W-:Y:S01]  /*5b40*/  P2R R192, PR, RZ, 0x20 ;  /* 0x00000020ffc07803 */ /* 0x000fe20000000000 */
[----:B------:R2:W4:Y:S01]  /*5b50*/  SYNCS.PHASECHK.TRANS64.TRYWAIT P0, [R186+URZ+0x90], R5 ;  /* 0x00009005ba0075a7 */ /* 0x00052200080011ff */
[----:B-1----:R-:W-:Y:S01]  /*5b60*/  @P6 SEL R187, RZ, 0x1, !P1 ;  /* 0x00000001ffbb6807 */ /* 0x002fe20004800000 */
[----:B--2---:R-:W-:Y:S06]  /*5b70*/  @!P6 BRA `(.L_x_94) ;  /* 0x00000000009ce947 */ /* 0x004fec0003800000 */
[----:B------:R-:W-:Y:S01]  /*5b80*/  @P5 IMAD R7, R166, 0x2000, R171 ;  /* 0x00002000a6075824 */ /* 0x000fe200078e02ab */
[----:B------:R-:W-:Y:S01]  /*5b90*/  ISETP.NE.AND P1, PT, R187, RZ, PT ;  /* 0x000000ffbb00720c */ /* 0x000fe20003f25270 */
[----:B------:R-:W-:Y:S01]  /*5ba0*/  BSSY B0, `(.L_x_95) ;  /* 0x0000010000007945 */ /* 0x000fe20003800000 */
[----:B------:R-:W-:Y:S01]  /*5bb0*/  CS2R R142, SRZ ;  /* 0x00000000008e7805 */ /* 0x000fe2000001ff00 */
[--C-:B------:R-:W-:Y:S01]  /*5bc0*/  @P5 IMAD R6, R176, -0x10, R7.reuse ;  /* 0xfffffff0b0065824 */ /* 0x100fe200078e0207 */
[----:B------:R-:W-:Y:S01]  /*5bd0*/  CS2R R140, SRZ ;  /* 0x00000000008c7805 */ /* 0x000fe2000001ff00 */
[----:B------:R-:W-:Y:S01]  /*5be0*/  @P5 IMAD R4, R170, -0x10, R7 ;  /* 0xfffffff0aa045824 */ /* 0x000fe200078e0207 */
[----:B------:R-:W-:Y:S01]  /*5bf0*/  CS2R R150, SRZ ;  /* 0x0000000000967805 */ /* 0x000fe2000001ff00 */
[----:B------:R-:W-:Y:S01]  /*5c00*/  @P5 IMAD R2, R169, 0x10, R6 ;  /* 0x00000010a9025824 */ /* 0x000fe200078e0206 */
[----:B------:R-:W-:Y:S02]  /*5c10*/  CS2R R148, SRZ ;  /* 0x0000000000947805 */ /* 0x000fe4000001ff00 */
[----:B------:R-:W-:Y:S02]  /*5c20*/  CS2R R146, SRZ ;  /* 0x0000000000927805 */ /* 0x000fe4000001ff00 */
[----:B------:R-:W-:Y:S02]  /*5c30*/  CS2R R144, SRZ ;  /* 0x0000000000907805 */ /* 0x000fe4000001ff00 */
[----:B------:R-:W-:Y:S02]  /*5c40*/  CS2R R154, SRZ ;  /* 0x00000000009a7805 */ /* 0x000fe4000001ff00 */
[----:B------:R-:W-:Y:S01]  /*5c50*/  CS2R R152, SRZ ;  /* 0x0000000000987805 */ /* 0x000fe2000001ff00 */
[----:B------:R-:W-:Y:S06]  /*5c60*/  @P1 BRA `(.L_x_96) ;  /* 0x00000000000c1947 */ /* 0x000fec0003800000 */
[----:B------:R-:W-:Y:S04]  /*5c70*/  SHF.L.U32 R0, R165, 0x1f, RZ ;  /* 0x0000001fa5007819 */ /* 0x000fe800000006ff */
[----:B------:R-:W1:Y:S02]  /*5c80*/  SYNCS.PHASECHK.TRANS64.TRYWAIT P1, [R3+URZ+0x40], R0 ;  /* 0x00004000030075a7 */ /* 0x000e6400080211ff */
[----:B-1----:R-:W-:Y:S05]  /*5c90*/  @!P1 BRA `(.L_x_97) ;  /* 0x0000003400289947 */ /* 0x002fea0003800000 */
.L_x_96:
[----:B------:R-:W-:Y:S05]  /*5ca0*/  BSYNC B0 ;  /* 0x0000000000007941 */ /* 0x000fea0003800000 */
.L_x_95:
[----:B------:R-:W-:Y:S01]  /*5cb0*/  ISETP.NE.AND P1, PT, R192, RZ, PT ;  /* 0x000000ffc000720c */ /* 0x000fe20003f25270 */
[----:B-1----:R-:W-:Y:S02]  /*5cc0*/  VIADD R3, R3, 0x50 ;  /* 0x0000005003037836 */ /* 0x002fe40000000000 */
[----:B------:R-:W-:Y:S02]  /*5cd0*/  IMAD.U32 R0, RZ, RZ, UR45 ;  /* 0x0000002dff007e24 */ /* 0x000fe4000f8e00ff */
[----:B------:R-:W-:Y:S03]  /*5ce0*/  VIADD R166, R166, 0x1 ;  /* 0x00000001a6a67836 */ /* 0x000fe60000000000 */
[----:B------:R-:W-:Y:S05]  /*5cf0*/  PRMT R0, R0, 0x654, R3 ;  /* 0x0000065400007816 */ /* 0x000fea0000000003 */
[----:B------:R1:W2:Y:S04]  /*5d00*/  @P1 LDS.128 R140, [R7] ;  /* 0x00000000078c1984 */ /* 0x0002a80000000c00 */
[----:B------:R1:W1:Y:S04]  /*5d10*/  @P1 LDS.128 R148, [R4+0x20] ;  /* 0x0000200004941984 */ /* 0x0002680000000c00 */
[----:B------:R1:W1:Y:S04]  /*5d20*/  @P1 LDS.128 R144, [R6+0x10] ;  /* 0x0000100006901984 */ /* 0x0002680000000c00 */
[----:B------:R1:W1:Y:S01]  /*5d30*/  @P1 LDS.128 R152, [R2+0x10] ;  /* 0x0000100002981984 */ /* 0x0002620000000c00 */
[C---:B------:R-:W-:Y:S01]  /*5d40*/  ISETP.NE.AND P1, PT, R166.reuse, 0x2, PT ;  /* 0x00000002a600780c */ /* 0x040fe20003f25270 */
[----:B------:R-:W-:Y:S01]  /*5d50*/  @!PT LDS RZ, [RZ] ;  /* 0x00000000fffff984 */ /* 0x000fe20000000800 */
[----:B------:R-:W-:Y:S01]  /*5d60*/  @!PT LDS RZ, [RZ] ;  /* 0x00000000fffff984 */ /* 0x000fe20000000800 */
[----:B------:R-:W-:Y:S01]  /*5d70*/  @!PT LDS RZ, [RZ] ;  /* 0x00000000fffff984 */ /* 0x000fe20000000800 */
[----:B------:R-:W-:Y:S01]  /*5d80*/  @!PT LDS RZ, [RZ] ;  /* 0x00000000fffff984 */ /* 0x000fe20000000800 */
[----:B------:R5:W-:Y:S06]  /*5d90*/  MEMBAR.ALL.CTA ;  /* 0x0000000000007992 */ /* 0x000bec0000008000 */
[----:B-----5:R-:W5:Y:S01]  /*5da0*/  FENCE.VIEW.ASYNC.S ;  /* 0x00000000000073c6 */ /* 0x020f620000000000 */
[----:B------:R-:W-:Y:S01]  /*5db0*/  SEL R166, R166, RZ, P1 ;  /* 0x000000ffa6a67207 */ /* 0x000fe20000800000 */
[----:B-----5:R5:W-:Y:S02]  /*5dc0*/  SYNCS.ARRIVE.TRANS64.RED.A1T0 RZ, [R0+URZ], RZ ;  /* 0x000000ff00ff79a7 */ /* 0x020be400081004ff */
[----:B-----5:R-:W-:Y:S04]  /*5dd0*/  SEL R0, RZ, 0x1, P1 ;  /* 0x00000001ff007807 */ /* 0x020fe80000800000 */
[----:B--2---:R-:W-:Y:S02]  /*5de0*/  LOP3.LUT R165, R165, R0, RZ, 0x3c, !PT ;  /* 0x00000000a5a57212 */ /* 0x004fe400078e3cff */
.L_x_94:
[----:B------:R-:W-:Y:S05]  /*5df0*/  BSYNC B1 ;  /* 0x0000000000017941 */ /* 0x000fea0003800000 */
.L_x_93:
[----:B------:R-:W-:Y:S04]  /*5e00*/  SHF.R.U32.HI R0, RZ, 0x15, R71 ;  /* 0x00000015ff007819 */ /* 0x000fe80000011647 */
[----:B------:R-:W-:Y:S01]  /*5e10*/  LOP3.LUT P1, RZ, R0, 0x3, R159, 0x48, !PT ;  /* 0x0000000300ff7812 */ /* 0x000fe2000782489f */
[----:B------:R-:W-:Y:S01]  /*5e20*/  @!UPT UIADD3 URZ, UPT, UPT, URZ, URZ, URZ ;  /* 0x000000fffffff290 */ /* 0x000fe2000fffe0ff */
[----:B----4-:R-:W-:Y:S11]  /*5e30*/  @P0 BRA `(.L_x_98) ;  /* 0x0000000000080947 */ /* 0x010ff60003800000 */
[----:B------:R-:W2:Y:S02]  /*5e40*/  SYNCS.PHASECHK.TRANS64.TRYWAIT P0, [R186+URZ+0x90], R5 ;  /* 0x00009005ba0075a7 */ /* 0x000ea400080011ff */
[----:B--2---:R-:W-:Y:S05]  /*5e50*/  @!P0 BRA `(.L_x_99) ;  /* 0x0000003000cc8947 */ /* 0x004fea0003800000 */
.L_x_98:
[----:B------:R-:W-:Y:S04]  /*5e60*/  BSSY.RECONVERGENT B6, `(.L_x_100) ;  /* 0x0000012000067945 */ /* 0x000fe80003800200 */
[----:B------:R-:W-:Y:S05]  /*5e70*/  @!P1 BRA `(.L_x_101) ;  /* 0x0000000000409947 */ /* 0x000fea0003800000 */
[----:B------:R-:W2:Y:S01]  /*5e80*/  LDCU.64 UR8, c[0x4][0x70] ;  /* 0x01000e00ff0877ac */ /* 0x000ea20008000a00 */
[----:B------:R-:W-:Y:S01]  /*5e90*/  MOV R3, 0x0 ;  /* 0x0000000000037802 */ /* 0x000fe20000000f00 */
[----:B------:R-:W-:Y:S02]  /*5ea0*/  HFMA2 R12, -RZ, RZ, 0, 5.9604644775390625e-08 ;  /* 0x00000001ff0c7431 */ /* 0x000fe400000001ff */
[----:B------:R-:W-:Y:S02]  /*5eb0*/  IMAD.MOV.U32 R8, RZ, RZ, 0x192 ;  /* 0x00000192ff087424 */ /* 0x000fe400078e00ff */
[----:B------:R-:W-:Y:S01]  /*5ec0*/  IMAD.MOV.U32 R13, RZ, RZ, RZ ;  /* 0x000000ffff0d7224 */ /* 0x000fe200078e00ff */
[----:B------:R-:W4:Y:S01]  /*5ed0*/  LDCU.64 UR6, c[0x4][0x78] ;  /* 0x01000f00ff0677ac */ /* 0x000f220008000a00 */
[----:B-1----:R-:W1:Y:S01]  /*5ee0*/  LDC.64 R2, c[0x4][R3] ;  /* 0x0100000003027b82 */ /* 0x002e620000000a00 */
[----:B------:R-:W5:Y:S01]  /*5ef0*/  LDCU.64 UR4, c[0x4][0x10] ;  /* 0x01000200ff0477ac */ /* 0x000f620008000a00 */
[----:B--2---:R-:W-:Y:S01]  /*5f00*/  MOV R5, UR9 ;  /* 0x0000000900057c02 */ /* 0x004fe20008000f00 */
[----:B------:R-:W-:Y:S01]  /*5f10*/  IMAD.U32 R4, RZ, RZ, UR8 ;  /* 0x00000008ff047e24 */ /* 0x000fe2000f8e00ff */
[----:B----4-:R-:W-:Y:S01]  /*5f20*/  MOV R7, UR7 ;  /* 0x0000000700077c02 */ /* 0x010fe20008000f00 */
[----:B------:R-:W-:Y:S01]  /*5f30*/  IMAD.U32 R6, RZ, RZ, UR6 ;  /* 0x00000006ff067e24 */ /* 0x000fe2000f8e00ff */
[----:B-----5:R-:W-:Y:S01]  /*5f40*/  MOV R11, UR5 ;  /* 0x00000005000b7c02 */ /* 0x020fe20008000f00 */
[----:B------:R-:W-:Y:S02]  /*5f50*/  IMAD.U32 R10, RZ, RZ, UR4 ;  /* 0x00000004ff0a7e24 */ /* 0x000fe4000f8e00ff */
[----:B------:R-:W-:Y:S07]  /*5f60*/  LEPC R20, `(.L_x_101) ;  /* 0x000000001014794e */ /* 0x000fee0000000000 */
[----:B-1-3--:R-:W-:Y:S05]  /*5f70*/  CALL.ABS.NOINC R2 ;  /* 0x0000000002007343 */ /* 0x00afea0003c00000 */
.L_x_101:
[----:B------:R-:W-:Y:S05]  /*5f80*/  BSYNC.RECONVERGENT B6 ;  /* 0x0000000000067941 */ /* 0x000fea0003800200 */
.L_x_100:
[-C--:B------:R-:W-:Y:S01]  /*5f90*/  F2FP.F16.E4M3.UNPACK_B R74, R140.reuse ;  /* 0x0000008cff4a723e */ /* 0x080fe200020006ff */
[----:B------:R-:W-:Y:S05]  /*5fa0*/  WARPSYNC.ALL ;  /* 0x0000000000007948 */ /* 0x000fea0003800000 */
[----:B------:R-:W-:Y:S01]  /*5fb0*/  R2UR UR4, R71 ;  /* 0x00000000470472ca */ /* 0x000fe200000e0000 */
[--C-:B------:R-:W-:Y:S01]  /*5fc0*/  HADD2.F32 R72, -RZ, R74.reuse.H0_H0 ;  /* 0x2000004aff487230 */ /* 0x100fe20000004100 */
[----:B------:R-:W-:Y:S01]  /*5fd0*/  F2FP.F16.E4M3.UNPACK_B R76, R140.H1 ;  /* 0x0000008cff4c723e */ /* 0x000fe200030006ff */
[----:B------:R-:W-:Y:S01]  /*5fe0*/  HADD2.F32 R75, -RZ, R74.H1_H1 ;  /* 0x3000004aff4b7230 */ /* 0x000fe20000004100 */
[-C--:B------:R-:W-:Y:S01]  /*5ff0*/  F2FP.F16.E4M3.UNPACK_B R78, R141.reuse ;  /* 0x0000008dff4e723e */ /* 0x080fe200020006ff */
[----:B------:R-:W-:Y:S01]  /*6000*/  BSSY.RECONVERGENT B0, `(.L_x_102) ;  /* 0x000011d000007945 */ /* 0x000fe20003800200 */
[----:B------:R-:W-:Y:S01]  /*6010*/  F2FP.F16.E4M3.UNPACK_B R80, R141.H1 ;  /* 0x0000008dff50723e */ /* 0x000fe200030006ff */
[----:B------:R-:W-:Y:S01]  /*6020*/  HADD2.F32 R74, -RZ, R76.H0_H0 ;  /* 0x2000004cff4a7230 */ /* 0x000fe20000004100 */
[-C--:B------:R-:W-:Y:S01]  /*6030*/  F2FP.F16.E4M3.UNPACK_B R82, R142.reuse ;  /* 0x0000008eff52723e */ /* 0x080fe200020006ff */
[--C-:B------:R-:W-:Y:S01]  /*6040*/  HADD2.F32 R77, -RZ, R78.reuse.H0_H0 ;  /* 0x2000004eff4d7230 */ /* 0x100fe20000004100 */
[----:B------:R-:W-:Y:S01]  /*6050*/  F2FP.F16.E4M3.UNPACK_B R84, R142.H1 ;  /* 0x0000008eff54723e */ /* 0x000fe200030006ff */
[----:B------:R-:W-:Y:S01]  /*6060*/  HADD2.F32 R78, -RZ, R78.H1_H1 ;  /* 0x3000004eff4e7230 */ /* 0x000fe20000004100 */
[-C--:B------:R-:W-:Y:S01]  /*6070*/  F2FP.F16.E4M3.UNPACK_B R86, R143.reuse ;  /* 0x0000008fff56723e */ /* 0x080fe200020006ff */
[----:B-12---:R-:W3:Y:S01]  /*6080*/  LDTM.x64 R4, tmem[UR4] ;  /* 0x00000004000479ee */ /* 0x006ee20008340000 */
[----:B------:R-:W-:Y:S01]  /*6090*/  F2FP.F16.E4M3.UNPACK_B R88, R143.H1 ;  /* 0x0000008fff58723e */ /* 0x000fe200030006ff */
[----:B------:R-:W-:Y:S01]  /*60a0*/  HADD2.F32 R76, -RZ, R76.H1_H1 ;  /* 0x3000004cff4c7230 */ /* 0x000fe20000004100 */
[-C--:B------:R-:W-:Y:S01]  /*60b0*/  F2FP.F16.E4M3.UNPACK_B R90, R144.reuse ;  /* 0x00000090ff5a723e */ /* 0x080fe200020006ff */
[----:B------:R-:W-:Y:S01]  /*60c0*/  HADD2.F32 R79, -RZ, R80.H0_H0 ;  /* 0x20000050ff4f7230 */ /* 0x000fe20000004100 */
[----:B------:R-:W-:Y:S01]  /*60d0*/  F2FP.F16.E4M3.UNPACK_B R92, R144.H1 ;  /* 0x00000090ff5c723e */ /* 0x000fe200030006ff */
[--C-:B------:R-:W-:Y:S01]  /*60e0*/  HADD2.F32 R81, -RZ, R82.reuse.H0_H0 ;  /* 0x20000052ff517230 */ /* 0x100fe20000004100 */
[----:B------:R-:W-:Y:S01]  /*60f0*/  ISETP.NE.AND P6, PT, R172, RZ, PT ;  /* 0x000000ffac00720c */ /* 0x000fe20003fc5270 */
[----:B------:R-:W-:Y:S01]  /*6100*/  HADD2.F32 R82, -RZ, R82.H1_H1 ;  /* 0x30000052ff527230 */ /* 0x000fe20000004100 */
[----:B------:R-:W-:Y:S01]  /*6110*/  SHF.L.U32 R194, R164, 0x4, RZ ;  /* 0x00000004a4c27819 */ /* 0x000fe200000006ff */
[--C-:B------:R-:W-:Y:S01]  /*6120*/  HADD2.F32 R85, -RZ, R86.reuse.H0_H0 ;  /* 0x20000056ff557230 */ /* 0x100fe20000004100 */
[----:B------:R-:W-:Y:S01]  /*6130*/  SHF.L.U32 R202, R163, 0x4, RZ ;  /* 0x00000004a3ca7819 */ /* 0x000fe200000006ff */
[----:B------:R-:W-:Y:S01]  /*6140*/  HADD2.F32 R86, -RZ, R86.H1_H1 ;  /* 0x30000056ff567230 */ /* 0x000fe20000004100 */
[C---:B------:R-:W-:Y:S01]  /*6150*/  IADD3 R179, PT, PT, R171.reuse, R194, RZ ;  /* 0x000000c2abb37210 */ /* 0x040fe20007ffe0ff */
[--C-:B------:R-:W-:Y:S01]  /*6160*/  HADD2.F32 R89, -RZ, R90.reuse.H0_H0 ;  /* 0x2000005aff597230 */ /* 0x100fe20000004100 */
[----:B------:R-:W-:Y:S01]  /*6170*/  IADD3 R185, PT, PT, R171, R202, RZ ;  /* 0x000000caabb97210 */ /* 0x000fe20007ffe0ff */
[----:B------:R-:W-:Y:S01]  /*6180*/  HADD2.F32 R90, -RZ, R90.H1_H1 ;  /* 0x3000005aff5a7230 */ /* 0x000fe20000004100 */
[----:B------:R-:W-:Y:S01]  /*6190*/  SHF.L.U32 R200, R169, 0x4, RZ ;  /* 0x00000004a9c87819 */ /* 0x000fe200000006ff */
[----:B------:R-:W-:Y:S01]  /*61a0*/  HADD2.F32 R80, -RZ, R80.H1_H1 ;  /* 0x30000050ff507230 */ /* 0x000fe20000004100 */
[----:B------:R-:W-:Y:S01]  /*61b0*/  F2FP.F16.E4M3.UNPACK_B R94, R145 ;  /* 0x00000091ff5e723e */ /* 0x000fe200020006ff */
[--C-:B------:R-:W-:Y:S01]  /*61c0*/  HADD2.F32 R83, -RZ, R84.reuse.H0_H0 ;  /* 0x20000054ff537230 */ /* 0x100fe20000004100 */
[----:B------:R-:W-:Y:S01]  /*61d0*/  IADD3 R184, PT, PT, R200, R179, RZ ;  /* 0x000000b3c8b87210 */ /* 0x000fe20007ffe0ff */
[----:B------:R-:W-:Y:S01]  /*61e0*/  HADD2.F32 R84, -RZ, R84.H1_H1 ;  /* 0x30000054ff547230 */ /* 0x000fe20000004100 */
[----:B------:R-:W-:Y:S01]  /*61f0*/  F2FP.F16.E4M3.UNPACK_B R98, R146 ;  /* 0x00000092ff62723e */ /* 0x000fe200020006ff */
[C---:B---3--:R-:W-:Y:S01]  /*6200*/  FMUL R0, R70.reuse, R4 ;  /* 0x0000000446007220 */ /* 0x048fe20000400000 */
[C---:B------:R-:W-:Y:S01]  /*6210*/  FMUL R2, R70.reuse, R5 ;  /* 0x0000000546027220 */ /* 0x040fe20000400000 */
[C---:B------:R-:W-:Y:S01]  /*6220*/  FMUL R4, R70.reuse, R8 ;  /* 0x0000000846047220 */ /* 0x040fe20000400000 */
[C---:B------:R-:W-:Y:S01]  /*6230*/  FMUL R5, R70.reuse, R9 ;  /* 0x0000000946057220 */ /* 0x040fe20000400000 */
[C---:B------:R-:W-:Y:S01]  /*6240*/  FFMA R0, R73.reuse, R72, R0 ;  /* 0x0000004849007223 */ /* 0x040fe20000000000 */
[C---:B------:R-:W-:Y:S01]  /*6250*/  FFMA R2, R73.reuse, R75, R2 ;  /* 0x0000004b49027223 */ /* 0x040fe20000000002 */
[C---:B------:R-:W-:Y:S01]  /*6260*/  FMUL R8, R70.reuse, R12 ;  /* 0x0000000c46087220 */ /* 0x040fe20000400000 */
[C---:B------:R-:W-:Y:S01]  /*6270*/  FMUL R9, R70.reuse, R13 ;  /* 0x0000000d46097220 */ /* 0x040fe20000400000 */
[C---:B------:R-:W-:Y:S01]  /*6280*/  FMUL R12, R70.reuse, R16 ;  /* 0x00000010460c7220 */ /* 0x040fe20000400000 */
[C---:B------:R-:W-:Y:S01]  /*6290*/  FMUL R13, R70.reuse, R17 ;  /* 0x00000011460d7220 */ /* 0x040fe20000400000 */
[C---:B------:R-:W-:Y:S01]  /*62a0*/  FMUL R16, R70.reuse, R20 ;  /* 0x0000001446107220 */ /* 0x040fe20000400000 */
[C---:B------:R-:W-:Y:S01]  /*62b0*/  FMUL R17, R70.reuse, R21 ;  /* 0x0000001546117220 */ /* 0x040fe20000400000 */
[--C-:B------:R-:W-:Y:S02]  /*62c0*/  HADD2.F32 R93, -RZ, R94.reuse.H0_H0 ;  /* 0x2000005eff5d7230 */ /* 0x100fe40000004100 */
[C---:B------:R-:W-:Y:S01]  /*62d0*/  FMUL R20, R70.reuse, R24 ;  /* 0x0000001846147220 */ /* 0x040fe20000400000 */
[----:B------:R-:W-:Y:S02]  /*62e0*/  HADD2.F32 R94, -RZ, R94.H1_H1 ;  /* 0x3000005eff5e7230 */ /* 0x000fe40000004100 */
[C---:B------:R-:W-:Y:S01]  /*62f0*/  FMUL R21, R70.reuse, R25 ;  /* 0x0000001946157220 */ /* 0x040fe20000400000 */
[--C-:B------:R-:W-:Y:S02]  /*6300*/  HADD2.F32 R97, -RZ, R98.reuse.H0_H0 ;  /* 0x20000062ff617230 */ /* 0x100fe40000004100 */
[C---:B------:R-:W-:Y:S01]  /*6310*/  FMUL R24, R70.reuse, R28 ;  /* 0x0000001c46187220 */ /* 0x040fe20000400000 */
[----:B------:R-:W-:Y:S02]  /*6320*/  HADD2.F32 R98, -RZ, R98.H1_H1 ;  /* 0x30000062ff627230 */ /* 0x000fe40000004100 */
[C---:B------:R-:W-:Y:S01]  /*6330*/  FMUL R25, R70.reuse, R29 ;  /* 0x0000001d46197220 */ /* 0x040fe20000400000 */
[C---:B------:R-:W-:Y:S01]  /*6340*/  FMUL R28, R70.reuse, R32 ;  /* 0x00000020461c7220 */ /* 0x040fe20000400000 */
[C---:B------:R-:W-:Y:S01]  /*6350*/  FMUL R29, R70.reuse, R33 ;  /* 0x00000021461d7220 */ /* 0x040fe20000400000 */
[C---:B------:R-:W-:Y:S01]  /*6360*/  FMUL R32, R70.reuse, R36 ;  /* 0x0000002446207220 */ /* 0x040fe20000400000 */
[----:B------:R-:W-:Y:S01]  /*6370*/  F2FP.F16.E4M3.UNPACK_B R96, R145.H1 ;  /* 0x00000091ff60723e */ /* 0x000fe200030006ff */
[C---:B------:R-:W-:Y:S01]  /*6380*/  FMUL R33, R70.reuse, R37 ;  /* 0x0000002546217220 */ /* 0x040fe20000400000 */
[C---:B------:R-:W-:Y:S01]  /*6390*/  FMUL R36, R70.reuse, R40 ;  /* 0x0000002846247220 */ /* 0x040fe20000400000 */
[----:B------:R-:W-:Y:S01]  /*63a0*/  F2FP.F16.E4M3.UNPACK_B R100, R146.H1 ;  /* 0x00000092ff64723e */ /* 0x000fe200030006ff */
[C---:B------:R-:W-:Y:S01]  /*63b0*/  FMUL R37, R70.reuse, R41 ;  /* 0x0000002946257220 */ /* 0x040fe20000400000 */
[C---:B------:R-:W-:Y:S01]  /*63c0*/  FMUL R40, R70.reuse, R44 ;  /* 0x0000002c46287220 */ /* 0x040fe20000400000 */
[----:B------:R-:W-:Y:S01]  /*63d0*/  F2FP.F16.E4M3.UNPACK_B R102, R147 ;  /* 0x00000093ff66723e */ /* 0x000fe200020006ff */
[C---:B------:R-:W-:Y:S01]  /*63e0*/  FMUL R41, R70.reuse, R45 ;  /* 0x0000002d46297220 */ /* 0x040fe20000400000 */
[C---:B------:R-:W-:Y:S01]  /*63f0*/  FMUL R44, R70.reuse, R48 ;  /* 0x00000030462c7220 */ /* 0x040fe20000400000 */
[----:B------:R-:W-:Y:S01]  /*6400*/  F2FP.F16.E4M3.UNPACK_B R104, R147.H1 ;  /* 0x00000093ff68723e */ /* 0x000fe200030006ff */
[C---:B------:R-:W-:Y:S01]  /*6410*/  FMUL R45, R70.reuse, R49 ;  /* 0x00000031462d7220 */ /* 0x040fe20000400000 */
[--C-:B------:R-:W-:Y:S02]  /*6420*/  HADD2.F32 R101, -RZ, R102.reuse.H0_H0 ;  /* 0x20000066ff657230 */ /* 0x100fe40000004100 */
[C---:B------:R-:W-:Y:S01]  /*6430*/  FMUL R48, R70.reuse, R52 ;  /* 0x0000003446307220 */ /* 0x040fe20000400000 */
[----:B------:R-:W-:Y:S01]  /*6440*/  F2FP.F16.E4M3.UNPACK_B R106, R148 ;  /* 0x00000094ff6a723e */ /* 0x000fe200020006ff */
[----:B------:R-:W-:Y:S02]  /*6450*/  HADD2.F32 R102, -RZ, R102.H1_H1 ;  /* 0x30000066ff667230 */ /* 0x000fe40000004100 */
[C---:B------:R-:W-:Y:S01]  /*6460*/  FMUL R49, R70.reuse, R53 ;  /* 0x0000003546317220 */ /* 0x040fe20000400000 */
[C---:B------:R-:W-:Y:S01]  /*6470*/  FMUL R52, R70.reuse, R56 ;  /* 0x0000003846347220 */ /* 0x040fe20000400000 */
[----:B------:R-:W-:Y:S01]  /*6480*/  F2FP.F16.E4M3.UNPACK_B R108, R148.H1 ;  /* 0x00000094ff6c723e */ /* 0x000fe200030006ff */
[--C-:B------:R-:W-:Y:S02]  /*6490*/  HADD2.F32 R105, -RZ, R106.reuse.H0_H0 ;  /* 0x2000006aff697230 */ /* 0x100fe40000004100 */
[C---:B------:R-:W-:Y:S01]  /*64a0*/  FMUL R53, R70.reuse, R57 ;  /* 0x0000003946357220 */ /* 0x040fe20000400000 */
[----:B------:R-:W-:Y:S02]  /*64b0*/  HADD2.F32 R106, -RZ, R106.H1_H1 ;  /* 0x3000006aff6a7230 */ /* 0x000fe40000004100 */
        /* <DEDUP_REMOVED lines=11> */
[C---:B------:R-:W-:Y:S01]  /*6570*/  FFMA R3, R73.reuse, R74, R3 ;  /* 0x0000004a49037223 */ /* 0x040fe20000000003 */
[----:B------:R-:W-:Y:S01]  /*6580*/  F2FP.F16.E4M3.UNPACK_B R116, R150.H1 ;  /* 0x00000096ff74723e */ /* 0x000fe200030006ff */
[--C-:B------:R-:W-:Y:S02]  /*6590*/  HADD2.F32 R113, -RZ, R114.reuse.H0_H0 ;  /* 0x20000072ff717230 */ /* 0x100fe40000004100 */
[C---:B------:R-:W-:Y:S01]  /*65a0*/  FFMA R7, R73.reuse, R76, R7 ;  /* 0x0000004c49077223 */ /* 0x040fe20000000007 */
[C---:B------:R-:W-:Y:S01]  /*65b0*/  FFMA R4, R73.reuse, R77, R4 ;  /* 0x0000004d49047223 */ /* 0x040fe20000000004 */
[----:B------:R-:W-:Y:S01]  /*65c0*/  F2FP.F16.E4M3.UNPACK_B R118, R151 ;  /* 0x00000097ff76723e */ /* 0x000fe200020006ff */
[----:B------:R-:W-:Y:S01]  /*65d0*/  FFMA R5, R73, R78, R5 ;  /* 0x0000004e49057223 */ /* 0x000fe20000000005 */
[----:B------:R-:W-:Y:S01]  /*65e0*/  HADD2.F32 R114, -RZ, R114.H1_H1 ;  /* 0x30000072ff727230 */ /* 0x000fe20000004100 */
[----:B------:R-:W-:Y:S01]  /*65f0*/  F2FP.SATFINITE.E4M3.F32.PACK_AB_MERGE_C R173, R7, R3, RZ ;  /* 0x0000000307ad723e */ /* 0x000fe200048070ff */
[C---:B------:R-:W-:Y:S01]  /*6600*/  FMUL R6, R70.reuse, R10 ;  /* 0x0000000a46067220 */ /* 0x040fe20000400000 */
[--C-:B------:R-:W-:Y:S02]  /*6610*/  HADD2.F32 R117, -RZ, R118.reuse.H0_H0 ;  /* 0x20000076ff757230 */ /* 0x100fe40000004100 */
[----:B------:R-:W-:Y:S01]  /*6620*/  FMUL R11, R70, R11 ;  /* 0x0000000b460b7220 */ /* 0x000fe20000400000 */
[----:B------:R-:W-:Y:S01]  /*6630*/  F2FP.SATFINITE.E4M3.F32.PACK_AB_MERGE_C R172, R2, R0, R173 ;  /* 0x0000000002ac723e */ /* 0x000fe200048070ad */
[C---:B------:R-:W-:Y:S01]  /*6640*/  FFMA R6, R73.reuse, R79, R6 ;  /* 0x0000004f49067223 */ /* 0x040fe20000000006 */
[----:B------:R-:W-:Y:S02]  /*6650*/  HADD2.F32 R118, -RZ, R118.H1_H1 ;  /* 0x30000076ff767230 */ /* 0x000fe40000004100 */
[C---:B------:R-:W-:Y:S01]  /*6660*/  FFMA R11, R73.reuse, R80, R11 ;  /* 0x00000050490b7223 */ /* 0x040fe2000000000b */
[C---:B------:R-:W-:Y:S01]  /*6670*/  FFMA R8, R73.reuse, R81, R8 ;  /* 0x0000005149087223 */ /* 0x040fe20000000008 */
[----:B------:R-:W-:Y:S01]  /*6680*/  F2FP.F16.E4M3.UNPACK_B R120, R151.H1 ;  /* 0x00000097ff78723e */ /* 0x000fe200030006ff */
[----:B------:R-:W-:Y:S01]  /*6690*/  FFMA R9, R73, R82, R9 ;  /* 0x0000005249097223 */ /* 0x000fe20000000009 */
[C---:B------:R-:W-:Y:S01]  /*66a0*/  FMUL R10, R70.reuse, R14 ;  /* 0x0000000e460a7220 */ /* 0x040fe20000400000 */
[----:B------:R-:W-:Y:S01]  /*66b0*/  F2FP.F16.E4M3.UNPACK_B R122, R152 ;  /* 0x00000098ff7a723e */ /* 0x000fe200020006ff */
[C---:B------:R-:W-:Y:S01]  /*66c0*/  FMUL R15, R70.reuse, R15 ;  /* 0x0000000f460f7220 */ /* 0x040fe20000400000 */
[----:B------:R-:W-:Y:S01]  /*66d0*/  HADD2.F32 R87, -RZ, R88.H0_H0 ;  /* 0x20000058ff577230 */ /* 0x000fe20000004100 */
[----:B------:R-:W-:Y:S01]  /*66e0*/  F2FP.SATFINITE.E4M3.F32.PACK_AB_MERGE_C R174, R11, R6, RZ ;  /* 0x000000060bae723e */ /* 0x000fe200048070ff */
[C---:B------:R-:W-:Y:S01]  /*66f0*/  FFMA R10, R73.reuse, R83, R10 ;  /* 0x00000053490a7223 */ /* 0x040fe2000000000a */
[C---:B------:R-:W-:Y:S01]  /*6700*/  FFMA R15, R73.reuse, R84, R15 ;  /* 0x00000054490f7223 */ /* 0x040fe2000000000f */
[C---:B------:R-:W-:Y:S01]  /*6710*/  FFMA R12, R73.reuse, R85, R12 ;  /* 0x00000055490c7223 */ /* 0x040fe2000000000c */
[----:B------:R-:W-:Y:S01]  /*6720*/  F2FP.F16.E4M3.UNPACK_B R124, R152.H1 ;  /* 0x00000098ff7c723e */ /* 0x000fe200030006ff */
[----:B------:R-:W-:Y:S01]  /*6730*/  FFMA R13, R73, R86, R13 ;  /* 0x00000056490d7223 */ /* 0x000fe2000000000d */
[----:B------:R-:W-:Y:S01]  /*6740*/  F2FP.SATFINITE.E4M3.F32.PACK_AB_MERGE_C R173, R5, R4, R174 ;  /* 0x0000000405ad723e */ /* 0x000fe200048070ae */
[--C-:B------:R-:W-:Y:S01]  /*6750*/  HADD2.F32 R121, -RZ, R122.reuse.H0_H0 ;  /* 0x2000007aff797230 */ /* 0x100fe20000004100 */
[----:B------:R-:W-:Y:S01]  /*6760*/  F2FP.SATFINITE.E4M3.F32.PACK_AB_MERGE_C R174, R15, R10, RZ ;  /* 0x0000000a0fae723e */ /* 0x000fe200048070ff */
[----:B------:R-:W-:Y:S02]  /*6770*/  HADD2.F32 R122, -RZ, R122.H1_H1 ;  /* 0x3000007aff7a7230 */ /* 0x000fe40000004100 */
[C---:B------:R-:W-:Y:S01]  /*6780*/  FMUL R14, R70.reuse, R18 ;  /* 0x00000012460e7220 */ /* 0x040fe20000400000 */
[----:B------:R-:W-:Y:S01]  /*6790*/  HADD2.F32 R88, -RZ, R88.H1_H1 ;  /* 0x30000058ff587230 */ /* 0x000fe20000004100 */
[----:B------:R-:W-:Y:S01]  /*67a0*/  F2FP.SATFINITE.E4M3.F32.PACK_AB_MERGE_C R174, R9, R8, R174 ;  /* 0x0000000809ae723e */ /* 0x000fe200048070ae */
[C---:B------:R-:W-:Y:S01]  /*67b0*/  FMUL R19, R70.reuse, R19 ;  /* 0x0000001346137220 */ /* 0x040fe20000400000 */
[--C-:B------:R-:W-:Y:S02]  /*67c0*/  HADD2.F32 R91, -RZ, R92.reuse.H0_H0 ;  /* 0x2000005cff5b7230 */ /* 0x100fe40000004100 */
[C---:B------:R-:W-:Y:S01]  /*67d0*/  FFMA R14, R73.reuse, R87, R14 ;  /* 0x00000057490e7223 */ /* 0x040fe2000000000e */
[----:B------:R-:W-:Y:S02]  /*67e0*/  HADD2.F32 R92, -RZ, R92.H1_H1 ;  /* 0x3000005cff5c7230 */ /* 0x000fe40000004100 */
[C---:B------:R-:W-:Y:S01]  /*67f0*/  FFMA R19, R73.reuse, R88, R19 ;  /* 0x0000005849137223 */ /* 0x040fe20000000013 */
[C---:B------:R-:W-:Y:S01]  /*6800*/  FFMA R16, R73.reuse, R89, R16 ;  /* 0x0000005949107223 */ /* 0x040fe20000000010 */
        /* <DEDUP_REMOVED lines=17> */
[----:B------:R1:W-:Y:S01]  /*6920*/  STS.128 [R137+UR44+0x4200], R172 ;  /* 0x004200ac89007988 */ /* 0x0003e20008000c2c */
[----:B------:R-:W-:Y:S01]  /*6930*/  F2FP.SATFINITE.E4M3.F32.PACK_AB_MERGE_C R180, R17, R16, R180 ;  /* 0x0000001011b4723e */ /* 0x000fe200048070b4 */
[C---:B------:R-:W-:Y:S01]  /*6940*/  FFMA R22, R73.reuse, R95, R22 ;  /* 0x0000005f49167223 */ /* 0x040fe20000000016 */
[C---:B------:R-:W-:Y:S01]  /*6950*/  FMUL R27, R70.reuse, R27 ;  /* 0x0000001b461b7220 */ /* 0x040fe20000400000 */
[--C-:B------:R-:W-:Y:S02]  /*6960*/  HADD2.F32 R99, -RZ, R100.reuse.H0_H0 ;  /* 0x20000064ff637230 */ /* 0x100fe40000004100 */
[C---:B------:R-:W-:Y:S01]  /*6970*/  FMUL R26, R70.reuse, R30 ;  /* 0x0000001e461a7220 */ /* 0x040fe20000400000 */
[----:B------:R-:W-:Y:S02]  /*6980*/  HADD2.F32 R100, -RZ, R100.H1_H1 ;  /* 0x30000064ff647230 */ /* 0x000fe40000004100 */
[C---:B------:R-:W-:Y:S01]  /*6990*/  FFMA R27, R73.reuse, R96, R27 ;  /* 0x00000060491b7223 */ /* 0x040fe2000000001b */
[C---:B------:R-:W-:Y:S01]  /*69a0*/  FFMA R24, R73.reuse, R97, R24 ;  /* 0x0000006149187223 */ /* 0x040fe20000000018 */
[C---:B------:R-:W-:Y:S01]  /*69b0*/  FFMA R25, R73.reuse, R98, R25 ;  /* 0x0000006249197223 */ /* 0x040fe20000000019 */
[----:B------:R-:W-:Y:S01]  /*69c0*/  F2FP.F16.E4M3.UNPACK_B R130, R154 ;  /* 0x0000009aff82723e */ /* 0x000fe200020006ff */
[----:B------:R-:W-:Y:S01]  /*69d0*/  FFMA R26, R73, R99, R26 ;  /* 0x00000063491a7223 */ /* 0x000fe2000000001a */
[----:B------:R-:W-:Y:S01]  /*69e0*/  F2FP.SATFINITE.E4M3.F32.PACK_AB_MERGE_C R181, R27, R22, RZ ;  /* 0x000000161bb5723e */ /* 0x000fe200048070ff */
[C---:B------:R-:W-:Y:S01]  /*69f0*/  FMUL R31, R70.reuse, R31 ;  /* 0x0000001f461f7220 */ /* 0x040fe20000400000 */
[--C-:B------:R-:W-:Y:S02]  /*6a00*/  HADD2.F32 R103, -RZ, R104.reuse.H0_H0 ;  /* 0x20000068ff677230 */ /* 0x100fe40000004100 */
[C---:B------:R-:W-:Y:S01]  /*6a10*/  FMUL R30, R70.reuse, R34 ;  /* 0x00000022461e7220 */ /* 0x040fe20000400000 */
[----:B------:R-:W-:Y:S01]  /*6a20*/  HADD2.F32 R104, -RZ, R104.H1_H1 ;  /* 0x30000068ff687230 */ /* 0x000fe20000004100 */
[----:B------:R-:W-:Y:S01]  /*6a30*/  F2FP.SATFINITE.E4M3.F32.PACK_AB_MERGE_C R181, R21, R20, R181 ;  /* 0x0000001415b5723e */ /* 0x000fe200048070b5 */
[C---:B------:R-:W-:Y:S01]  /*6a40*/  FFMA R31, R73.reuse, R100, R31 ;  /* 0x00000064491f7223 */ /* 0x040fe2000000001f */
[C---:B------:R-:W-:Y:S01]  /*6a50*/  FFMA R28, R73.reuse, R101, R28 ;  /* 0x00000065491c7223 */ /* 0x040fe2000000001c */
[C---:B------:R-:W-:Y:S01]  /*6a60*/  FFMA R29, R73.reuse, R102, R29 ;  /* 0x00000066491d7223 */ /* 0x040fe2000000001d */
[----:B------:R-:W-:Y:S01]  /*6a70*/  F2FP.F16.E4M3.UNPACK_B R132, R154.H1 ;  /* 0x0000009aff84723e */ /* 0x000fe200030006ff */
[----:B------:R-:W-:Y:S01]  /*6a80*/  FFMA R30, R73, R103, R30 ;  /* 0x00000067491e7223 */ /* 0x000fe2000000001e */
[----:B------:R-:W-:Y:S01]  /*6a90*/  F2FP.SATFINITE.E4M3.F32.PACK_AB_MERGE_C R182, R31, R26, RZ ;  /* 0x0000001a1fb6723e */ /* 0x000fe200048070ff */
[----:B------:R-:W-:Y:S02]  /*6aa0*/  HADD2.F32 R129, -RZ, R130.H0_H0 ;  /* 0x20000082ff817230 */ /* 0x000fe40000004100 */
[C---:B------:R-:W-:Y:S01]  /*6ab0*/  FMUL R35, R70.reuse, R35 ;  /* 0x0000002346237220 */ /* 0x040fe20000400000 */
[----:B------:R-:W-:Y:S01]  /*6ac0*/  HADD2.F32 R107, -RZ, R108.H0_H0 ;  /* 0x2000006cff6b7230 */ /* 0x000fe20000004100 */
[----:B------:R-:W-:Y:S01]  /*6ad0*/  F2FP.SATFINITE.E4M3.F32.PACK_AB_MERGE_C R182, R25, R24, R182 ;  /* 0x0000001819b6723e */ /* 0x000fe200048070b6 */
[----:B------:R-:W-:Y:S02]  /*6ae0*/  HADD2.F32 R130, -RZ, R130.H1_H1 ;  /* 0x30000082ff827230 */ /* 0x000fe40000004100 */
[C---:B------:R-:W-:Y:S01]  /*6af0*/  FFMA R35, R73.reuse, R104, R35 ;  /* 0x0000006849237223 */ /* 0x040fe20000000023 */
[C---:B------:R-:W-:Y:S01]  /*6b00*/  FFMA R32, R73.reuse, R105, R32 ;  /* 0x0000006949207223 */ /* 0x040fe20000000020 */
[----:B------:R-:W-:Y:S01]  /*6b10*/  FFMA R33, R73, R106, R33 ;  /* 0x0000006a49217223 */ /* 0x000fe20000000021 */
[----:B------:R-:W-:Y:S02]  /*6b20*/  HADD2.F32 R108, -RZ, R108.H1_H1 ;  /* 0x3000006cff6c7230 */ /* 0x000fe40000004100 */
        /* <DEDUP_REMOVED lines=16> */
[----:B------:R1:W-:Y:S01]  /*6c30*/  STS.128 [R179+0x4010], R180 ;  /* 0x004010b4b3007388 */ /* 0x0003e20000000c00 */
[----:B------:R-:W-:Y:S01]  /*6c40*/  F2FP.SATFINITE.E4M3.F32.PACK_AB_MERGE_C R188, R33, R32, R188 ;  /* 0x0000002021bc723e */ /* 0x000fe200048070bc */
[C---:B------:R-:W-:Y:S01]  /*6c50*/  FFMA R38, R73.reuse, R111, R38 ;  /* 0x0000006f49267223 */ /* 0x040fe20000000026 */
[C---:B------:R-:W-:Y:S01]  /*6c60*/  FMUL R43, R70.reuse, R43 ;  /* 0x0000002b462b7220 */ /* 0x040fe20000400000 */
[--C-:B------:R-:W-:Y:S02]  /*6c70*/  HADD2.F32 R115, -RZ, R116.reuse.H0_H0 ;  /* 0x20000074ff737230 */ /* 0x100fe40000004100 */
[----:B------:R-:W-:Y:S01]  /*6c80*/  FMUL R42, R70, R46 ;  /* 0x0000002e462a7220 */ /* 0x000fe20000400000 */
[----:B------:R-:W-:Y:S02]  /*6c90*/  HADD2.F32 R116, -RZ, R116.H1_H1 ;  /* 0x30000074ff747230 */ /* 0x000fe40000004100 */
[C---:B------:R-:W-:Y:S01]  /*6ca0*/  FFMA R43, R73.reuse, R112, R43 ;  /* 0x00000070492b7223 */ /* 0x040fe2000000002b */
[C---:B------:R-:W-:Y:S01]  /*6cb0*/  FFMA R40, R73.reuse, R113, R40 ;  /* 0x0000007149287223 */ /* 0x040fe20000000028 */
[C---:B------:R-:W-:Y:S01]  /*6cc0*/  FFMA R41, R73.reuse, R114, R41 ;  /* 0x0000007249297223 */ /* 0x040fe20000000029 */
[----:B------:R-:W-:Y:S01]  /*6cd0*/  ISETP.NE.AND P0, PT, R178, RZ, PT ;  /* 0x000000ffb200720c */ /* 0x000fe20003f05270 */
        /* <DEDUP_REMOVED lines=10> */
[C---:B------:R-:W-:Y:S01]  /*6d80*/  FMUL R51, R70.reuse, R51 ;  /* 0x0000003346337220 */ /* 0x040fe20000400000 */
[--C-:B------:R-:W-:Y:S02]  /*6d90*/  HADD2.F32 R123, -RZ, R124.reuse.H0_H0 ;  /* 0x2000007cff7b7230 */ /* 0x100fe40000004100 */
[C---:B------:R-:W-:Y:S01]  /*6da0*/  FFMA R46, R73.reuse, R119, R46 ;  /* 0x00000077492e7223 */ /* 0x040fe2000000002e */
[----:B------:R-:W-:Y:S02]  /*6db0*/  HADD2.F32 R124, -RZ, R124.H1_H1 ;  /* 0x3000007cff7c7230 */ /* 0x000fe40000004100 */
[C---:B------:R-:W-:Y:S01]  /*6dc0*/  FMUL R50, R70.reuse, R54 ;  /* 0x0000003646327220 */ /* 0x040fe20000400000 */
[C---:B------:R-:W-:Y:S01]  /*6dd0*/  FFMA R51, R73.reuse, R120, R51 ;  /* 0x0000007849337223 */ /* 0x040fe20000000033 */
[C---:B------:R-:W-:Y:S01]  /*6de0*/  FMUL R55, R70.reuse, R55 ;  /* 0x0000003746377220 */ /* 0x040fe20000400000 */
[C---:B------:R-:W-:Y:S01]  /*6df0*/  FFMA R48, R73.reuse, R121, R48 ;  /* 0x0000007949307223 */ /* 0x040fe20000000030 */
[C---:B------:R-:W-:Y:S01]  /*6e00*/  FFMA R49, R73.reuse, R122, R49 ;  /* 0x0000007a49317223 */ /* 0x040fe20000000031 */
        /* <DEDUP_REMOVED lines=20> */
[----:B------:R-:W-:Y:S01]  /*6f50*/  FFMA R63, R73, R132, R63 ;  /* 0x00000084493f7223 */ /* 0x000fe2000000003f */
[----:B------:R-:W-:Y:S01]  /*6f60*/  FMUL R67, R70, R67 ;  /* 0x0000004346437220 */ /* 0x000fe20000400000 */
[----:B------:R-:W-:Y:S01]  /*6f70*/  F2FP.SATFINITE.E4M3.F32.PACK_AB_MERGE_C R190, R47, R42, RZ ;  /* 0x0000002a2fbe723e */ /* 0x000fe200048070ff */
[----:B------:R-:W-:Y:S01]  /*6f80*/  FFMA R60, R73, R133, R60 ;  /* 0x00000085493c7223 */ /* 0x000fe2000000003c */
[----:B------:R-:W-:Y:S01]  /*6f90*/  F2FP.SATFINITE.E4M3.F32.PACK_AB_MERGE_C R191, R51, R46, RZ ;  /* 0x0000002e33bf723e */ /* 0x000fe200048070ff */
[C---:B------:R-:W-:Y:S01]  /*6fa0*/  FFMA R61, R73.reuse, R134, R61 ;  /* 0x00000086493d7223 */ /* 0x040fe2000000003d */
[C---:B------:R-:W-:Y:S01]  /*6fb0*/  FFMA R62, R73.reuse, R135, R62 ;  /* 0x00000087493e7223 */ /* 0x040fe2000000003e */
[----:B------:R-:W-:Y:S01]  /*6fc0*/  FFMA R67, R73, R136, R67 ;  /* 0x0000008849437223 */ /* 0x000fe20000000043 */
[----:B------:R-:W-:Y:S02]  /*6fd0*/  F2FP.SATFINITE.E4M3.F32.PACK_AB_MERGE_C R190, R41, R40, R190 ;  /* 0x0000002829be723e */ /* 0x000fe400048070be */
[----:B------:R-:W-:Y:S02]  /*6fe0*/  F2FP.SATFINITE.E4M3.F32.PACK_AB_MERGE_C R191, R45, R44, R191 ;  /* 0x0000002c2dbf723e */ /* 0x000fe400048070bf */
[----:B------:R-:W-:Y:S02]  /*6ff0*/  F2FP.SATFINITE.E4M3.F32.PACK_AB_MERGE_C R196, R55, R50, RZ ;  /* 0x0000003237c4723e */ /* 0x000fe400048070ff */
[----:B------:R-:W-:Y:S01]  /*7000*/  F2FP.SATFINITE.E4M3.F32.PACK_AB_MERGE_C R197, R59, R54, RZ ;  /* 0x000000363bc5723e */ /* 0x000fe200048070ff */
[----:B------:R1:W-:Y:S01]  /*7010*/  STS.128 [R185+0x4020], R188 ;  /* 0x004020bcb9007388 */ /* 0x0003e20000000c00 */
[----:B------:R-:W-:Y:S02]  /*7020*/  F2FP.SATFINITE.E4M3.F32.PACK_AB_MERGE_C R198, R63, R58, RZ ;  /* 0x0000003a3fc6723e */ /* 0x000fe400048070ff */
[----:B------:R-:W-:Y:S02]  /*7030*/  F2FP.SATFINITE.E4M3.F32.PACK_AB_MERGE_C R199, R67, R62, RZ ;  /* 0x0000003e43c7723e */ /* 0x000fe400048070ff */
[----:B------:R-:W-:Y:S02]  /*7040*/  F2FP.SATFINITE.E4M3.F32.PACK_AB_MERGE_C R196, R49, R48, R196 ;  /* 0x0000003031c4723e */ /* 0x000fe400048070c4 */
[----:B------:R-:W-:Y:S02]  /*7050*/  F2FP.SATFINITE.E4M3.F32.PACK_AB_MERGE_C R197, R53, R52, R197 ;  /* 0x0000003435c5723e */ /* 0x000fe400048070c5 */
[----:B------:R-:W-:Y:S02]  /*7060*/  F2FP.SATFINITE.E4M3.F32.PACK_AB_MERGE_C R198, R57, R56, R198 ;  /* 0x0000003839c6723e */ /* 0x000fe400048070c6 */
[----:B------:R-:W-:Y:S02]  /*7070*/  F2FP.SATFINITE.E4M3.F32.PACK_AB_MERGE_C R199, R61, R60, R199 ;  /* 0x0000003c3dc7723e */ /* 0x000fe400048070c7 */
[----:B------:R-:W-:Y:S02]  /*7080*/  LEA R193, R166, UR44, 0x3 ;  /* 0x0000002ca6c17c11 */ /* 0x000fe4000f8e18ff */
[----:B------:R-:W-:Y:S01]  /*7090*/  @P6 SHF.L.U32 R204, R165, 0x1f, RZ ;  /* 0x0000001fa5cc6819 */ /* 0x000fe200000006ff */
[----:B------:R1:W-:Y:S01]  /*70a0*/  STS.128 [R184+0x4010], R196 ;  /* 0x004010c4b8007388 */ /* 0x0003e20000000c00 */
[----:B------:R-:W-:Y:S01]  /*70b0*/  @!PT LDS RZ, [RZ] ;  /* 0x00000000fffff984 */ /* 0x000fe20000000800 */
[----:B------:R-:W-:Y:S01]  /*70c0*/  @!PT LDS RZ, [RZ] ;  /* 0x00000000fffff984 */ /* 0x000fe20000000800 */
[----:B------:R-:W-:Y:S01]  /*70d0*/  @!PT LDS RZ, [RZ] ;  /* 0x00000000fffff984 */ /* 0x000fe20000000800 */
[----:B------:R-:W-:Y:S01]  /*70e0*/  @!PT LDS RZ, [RZ] ;  /* 0x00000000fffff984 */ /* 0x000fe20000000800 */
[----:B------:R2:W-:Y:S07]  /*70f0*/  MEMBAR.ALL.CTA ;  /* 0x0000000000007992 */ /* 0x0005ee0000008000 */
[----:B--2---:R-:W2:Y:S02]  /*7100*/  FENCE.VIEW.ASYNC.S ;  /* 0x00000000000073c6 */ /* 0x004ea40000000000 */
[----:B--2---:R-:W-:Y:S06]  /*7110*/  BAR.SYNC.DEFER_BLOCKING 0x1, 0x80 ;  /* 0x0042000000007b1d */ /* 0x004fec0000010000 */
[----:B------:R-:W-:Y:S05]  /*7120*/  @P0 BRA `(.L_x_103) ;  /* 0x0000000000280947 */ /* 0x000fea0003800000 */
[----:B------:R-:W2:Y:S01]  /*7130*/  LDCU.64 UR6, c[0x0][0x348] ;  /* 0x00006900ff0677ac */ /* 0x000ea20008000a00 */
[----:B------:R-:W-:Y:S01]  /*7140*/  UIADD3 UR4, UPT, UPT, UR44, 0x4200, URZ ;  /* 0x000042002c047890 */ /* 0x000fe2000fffe0ff */
[----:B------:R-:W-:Y:S05]  /*7150*/  UMOV UR51, UR36 ;  /* 0x0000002400337c82 */ /* 0x000fea0008000000 */
[----:B------:R-:W-:Y:S04]  /*7160*/  MOV R177, UR4 ;  /* 0x0000000400b17c02 */ /* 0x000fe80008000f00 */
[----:B------:R-:W-:Y:S01]  /*7170*/  R2UR UR48, R177 ;  /* 0x00000000b13072ca */ /* 0x000fe200000e0000 */
[----:B--2---:R-:W-:Y:S04]  /*7180*/  UIADD3 UR4, UP0, UPT, UR6, 0x680, URZ ;  /* 0x0000068006047890 */ /* 0x004fe8000ff1e0ff */
[----:B------:R-:W-:Y:S09]  /*7190*/  UIADD3.X UR5, UPT, UPT, URZ, UR7, URZ, UP0, !UPT ;  /* 0x00000007ff057290 */ /* 0x000ff200087fe4ff */
[----:B------:R2:W-:Y:S01]  /*71a0*/  UTMASTG.3D [UR48], [UR4] ;  /* 0x00000030040073b5 */ /* 0x0005e20008010000 */
[----:B------:R0:W-:Y:S01]  /*71b0*/  UTMACMDFLUSH ;  /* 0x00000000000079b7 */ /* 0x0001e20000000000 */
[----:B--2---:R-:W-:Y:S04]  /*71c0*/  DEPBAR.LE SB0, 0x1 ;  /* 0x000080400000791a */ /* 0x004fe80000000000 */
.L_x_103:
[----:B------:R-:W-:Y:S05]  /*71d0*/  BSYNC.RECONVERGENT B0 ;  /* 0x0000000000007941 */ /* 0x000fea0003800200 */
.L_x_102:
[----:B------:R-:W-:Y:S06]  /*71e0*/  BAR.SYNC.DEFER_BLOCKING 0x1, 0x80 ;  /* 0x0042000000007b1d */ /* 0x000fec0000010000 */
[----:B------:R-:W2:Y:S01]  /*71f0*/  @P6 SYNCS.PHASECHK.TRANS64.TRYWAIT P0, [R193+URZ+0x40], R204 ;  /* 0x000040ccc10065a7 */ /* 0x000ea200080011ff */
[----:B------:R-:W-:Y:S01]  /*7200*/  BSSY B1, `(.L_x_104) ;  /* 0x0000023000017945 */ /* 0x000fe20003800000 */
[----:B--2---:R-:W-:Y:S03]  /*7210*/  @P6 SEL R187, RZ, 0x1, !P0 ;  /* 0x00000001ffbb6807 */ /* 0x004fe60004000000 */
[----:B------:R-:W-:Y:S05]  /*7220*/  @!P6 BRA `(.L_x_105) ;  /* 0x000000000080e947 */ /* 0x000fea0003800000 */
[----:B------:R-:W-:Y:S01]  /*7230*/  ISETP.NE.AND P1, PT, R192, RZ, PT ;  /* 0x000000ffc000720c */ /* 0x000fe20003f25270 */
[----:B------:R-:W-:Y:S01]  /*7240*/  BSSY B0, `(.L_x_106) ;  /* 0x000000a000007945 */ /* 0x000fe20003800000 */
[----:B------:R-:W-:Y:S11]  /*7250*/  ISETP.NE.AND P0, PT, R187, RZ, PT ;  /* 0x000000ffbb00720c */ /* 0x000ff60003f05270 */
[----:B------:R-:W-:Y:S04]  /*7260*/  @P1 IMAD R3, R166, 0x2000, R171 ;  /* 0x00002000a6031824 */ /* 0x000fe800078e02ab */
[C---:B------:R-:W-:Y:S01]  /*7270*/  @P1 IMAD.IADD R5, R3.reuse, 0x1, R194 ;  /* 0x0000000103051824 */ /* 0x040fe200078e02c2 */
[----:B------:R-:W-:Y:S03]  /*7280*/  @P1 IADD3 R202, PT, PT, R3, R202, RZ ;  /* 0x000000ca03ca1210 */ /* 0x000fe60007ffe0ff */
[----:B------:R-:W-:Y:S01]  /*7290*/  @P1 IMAD.IADD R200, R200, 0x1, R5 ;  /* 0x00000001c8c81824 */ /* 0x000fe200078e0205 */
[----:B------:R-:W-:Y:S06]  /*72a0*/  @P0 BRA `(.L_x_107) ;  /* 0x00000000000c0947 */ /* 0x000fec0003800000 */
[----:B------:R-:W-:Y:S04]  /*72b0*/  SHF.L.U32 R0, R165, 0x1f, RZ ;  /* 0x0000001fa5007819 */ /* 0x000fe800000006ff */
[----:B------:R-:W2:Y:S02]  /*72c0*/  SYNCS.PHASECHK.TRANS64.TRYWAIT P0, [R193+URZ+0x40], R0 ;  /* 0x00004000c10075a7 */ /* 0x000ea400080011ff */
[----:B--2---:R-:W-:Y:S05]  /*72d0*/  @!P0 BRA `(.L_x_108) ;  /* 0x0000001c00c08947 */ /* 0x004fea0003800000 */
.L_x_107:
[----:B------:R-:W-:Y:S05]  /*72e0*/  BSYNC B0 ;  /* 0x0000000000007941 */ /* 0x000fea0003800000 */
.L_x_106:
[----:B------:R-:W-:Y:S01]  /*72f0*/  ISETP.NE.AND P0, PT, R192, RZ, PT ;  /* 0x000000ffc000720c */ /* 0x000fe20003f05270 */
[----:B--2---:R-:W-:Y:S02]  /*7300*/  VIADD R193, R193, 0x50 ;  /* 0x00000050c1c17836 */ /* 0x004fe40000000000 */
[----:B------:R-:W-:Y:S02]  /*7310*/  IMAD.U32 R0, RZ, RZ, UR45 ;  /* 0x0000002dff007e24 */ /* 0x000fe4000f8e00ff */
[----:B------:R-:W-:Y:S03]  /*7320*/  VIADD R166, R166, 0x1 ;  /* 0x00000001a6a67836 */ /* 0x000fe60000000000 */
[----:B------:R-:W-:Y:S05]  /*7330*/  PRMT R0, R0, 0x654, R193 ;  /* 0x0000065400007816 */ /* 0x000fea00000000c1 */
[----:B------:R2:W3:Y:S04]  /*7340*/  @P0 LDS.128 R140, [R3] ;  /* 0x00000000038c0984 */ /* 0x0004e80000000c00 */
[----:B------:R2:W4:Y:S04]  /*7350*/  @P0 LDS.128 R144, [R5+0x10] ;  /* 0x0000100005900984 */ /* 0x0005280000000c00 */
        /* <DEDUP_REMOVED lines=12> */
[----:B--234-:R-:W-:Y:S02]  /*7420*/  LOP3.LUT R165, R165, R0, RZ, 0x3c, !PT ;  /* 0x00000000a5a57212 */ /* 0x01cfe400078e3cff */
.L_x_105:
[----:B------:R-:W-:Y:S05]  /*7430*/  BSYNC B1 ;  /* 0x0000000000017941 */ /* 0x000fea0003800000 */
.L_x_104:
[----:B------:R-:W-:Y:S05]  /*7440*/  VIADD R0, R71, 0x40 ;  /* 0x0000004047007836 */ /* 0x000fea0000000000 */
[----:B------:R-:W-:Y:S04]  /*7450*/  SHF.R.U32.HI R0, RZ, 0x15, R0 ;  /* 0x00000015ff007819 */ /* 0x000fe80000011600 */
[----:B------:R-:W-:Y:S11]  /*7460*/  LOP3.LUT P0, RZ, R0, 0x3, R159, 0x48, !PT ;  /* 0x0000000300ff7812 */ /* 0x000ff6000780489f */
[----:B------:R-:W-:Y:S02]  /*7470*/  @!UPT UIADD3 URZ, UPT, UPT, URZ, URZ, URZ ;  /* 0x000000fffffff290 */ /* 0x000fe4000fffe0ff */
        /* <DEDUP_REMOVED lines=8> */
[----:B------:R-:W5:Y:S01]  /*7500*/  LDCU.64 UR4, c[0x4][0x10] ;  /* 0x01000200ff0477ac */ /* 0x000f620008000a00 */
[----:B--2---:R-:W-:Y:S01]  /*7510*/  MOV R5, UR9 ;  /* 0x0000000900057c02 */ /* 0x004fe20008000f00 */
[----:B------:R-:W-:Y:S01]  /*7520*/  IMAD.U32 R4, RZ, RZ, UR8 ;  /* 0x00000008ff047e24 */ /* 0x000fe2000f8e00ff */
[----:B---3--:R-:W-:Y:S01]  /*7530*/  MOV R7, UR7 ;  /* 0x0000000700077c02 */ /* 0x008fe20008000f00 */
[----:B------:R-:W-:Y:S01]  /*7540*/  IMAD.U32 R6, RZ, RZ, UR6 ;  /* 0x00000006ff067e24 */ /* 0x000fe2000f8e00ff */
[----:B-----5:R-:W-:Y:S01]  /*7550*/  MOV R11, UR5 ;  /* 0x00000005000b7c02 */ /* 0x020fe20008000f00 */
[----:B------:R-:W-:Y:S02]  /*7560*/  IMAD.U32 R10, RZ, RZ, UR4 ;  /* 0x00000004ff0a7e24 */ /* 0x000fe4000f8e00ff */
[----:B------:R-:W-:Y:S07]  /*7570*/  LEPC R20, `(.L_x_109) ;  /* 0x000000001014794e */ /* 0x000fee0000000000 */
[----:B-1--4-:R-:W-:Y:S05]  /*7580*/  CALL.ABS.NOINC R2 ;  /* 0x0000000002007343 */ /* 0x012fea0003c00000 */
.L_x_109:
[----:B------:R-:W-:Y:S01]  /*7590*/  ISETP.NE.AND P0, PT, R178, RZ, PT ;  /* 0x000000ffb200720c */ /* 0x000fe20003f05270 */
[----:B------:R-:W-:Y:S05]  /*75a0*/  WARPSYNC.ALL ;  /* 0x0000000000007948 */ /* 0x000fea0003800000 */
[----:B------:R-:W-:Y:S01]  /*75b0*/  R2UR UR4, R71 ;  /* 0x00000000470472ca */ /* 0x000fe200000e0000 */
[----:B------:R-:W-:Y:S01]  /*75c0*/  BSSY.RECONVERGENT B0, `(.L_x_110) ;  /* 0x000011e000007945 */ /* 0x000fe20003800200 */
[----:B------:R-:W-:Y:S02]  /*75d0*/  F2FP.F16.E4M3.UNPACK_B R11, R141 ;  /* 0x0000008dff0b723e */ /* 0x000fe400020006ff */
[----:B------:R-:W-:Y:S02]  /*75e0*/  F2FP.F16.E4M3.UNPACK_B R10, R142 ;  /* 0x0000008eff0a723e */ /* 0x000fe400020006ff */
[----:B------:R-:W-:Y:S01]  /*75f0*/  F2FP.F16.E4M3.UNPACK_B R9, R143 ;  /* 0x0000008fff09723e */ /* 0x000fe200020006ff */
[--C-:B------:R-:W-:Y:S01]  /*7600*/  HADD2.F32 R74, -RZ, R11.reuse.H0_H0 ;  /* 0x2000000bff4a7230 */ /* 0x100fe20000004100 */
[----:B------:R-:W-:Y:S01]  /*7610*/  F2FP.F16.E4M3.UNPACK_B R8, R144 ;  /* 0x00000090ff08723e */ /* 0x000fe200020006ff */
[----:B------:R-:W-:Y:S01]  /*7620*/  HADD2.F32 R76, -RZ, R11.H1_H1 ;  /* 0x3000000bff4c7230 */ /* 0x000fe20000004100 */
[----:B------:R-:W-:Y:S01]  /*7630*/  F2FP.F16.E4M3.UNPACK_B R7, R145 ;  /* 0x00000091ff07723e */ /* 0x000fe200020006ff */
[--C-:B------:R-:W-:Y:S01]  /*7640*/  HADD2.F32 R77, -RZ, R10.reuse.H0_H0 ;  /* 0x2000000aff4d7230 */ /* 0x100fe20000004100 */
[----:B------:R-:W-:Y:S01]  /*7650*/  F2FP.F16.E4M3.UNPACK_B R6, R146 ;  /* 0x00000092ff06723e */ /* 0x000fe200020006ff */
[----:B------:R-:W-:Y:S01]  /*7660*/  HADD2.F32 R80, -RZ, R10.H1_H1 ;  /* 0x3000000aff507230 */ /* 0x000fe20000004100 */
[----:B------:R-:W-:Y:S01]  /*7670*/  F2FP.F16.E4M3.UNPACK_B R5, R147 ;  /* 0x00000093ff05723e */ /* 0x000fe200020006ff */
[--C-:B------:R-:W-:Y:S01]  /*7680*/  HADD2.F32 R81, -RZ, R9.reuse.H0_H0 ;  /* 0x20000009ff517230 */ /* 0x100fe20000004100 */
[----:B-1----:R-:W-:Y:S01]  /*7690*/  F2FP.F16.E4M3.UNPACK_B R4, R148 ;  /* 0x00000094ff04723e */ /* 0x002fe200020006ff */
[----:B------:R-:W-:Y:S01]  /*76a0*/  HADD2.F32 R84, -RZ, R9.H1_H1 ;  /* 0x30000009ff547230 */ /* 0x000fe20000004100 */
[-C--:B------:R-:W-:Y:S01]  /*76b0*/  F2FP.F16.E4M3.UNPACK_B R2, R140.reuse ;  /* 0x0000008cff02723e */ /* 0x080fe200020006ff */
[--C-:B------:R-:W-:Y:S01]  /*76c0*/  HADD2.F32 R85, -RZ, R8.reuse.H0_H0 ;  /* 0x20000008ff557230 */ /* 0x100fe20000004100 */
[----:B------:R-:W-:Y:S01]  /*76d0*/  F2FP.F16.E4M3.UNPACK_B R140, R140.H1 ;  /* 0x0000008cff8c723e */ /* 0x000fe200030006ff */
[----:B------:R-:W-:Y:S01]  /*76e0*/  HADD2.F32 R87, -RZ, R8.H1_H1 ;  /* 0x30000008ff577230 */ /* 0x000fe20000004100 */
[----:B------:R-:W-:Y:S01]  /*76f0*/  F2FP.F16.E4M3.UNPACK_B R141, R141.H1 ;  /* 0x0000008dff8d723e */ /* 0x000fe200030006ff */
[--C-:B------:R-:W-:Y:S01]  /*7700*/  HADD2.F32 R90, -RZ, R7.reuse.H0_H0 ;  /* 0x20000007ff5a7230 */ /* 0x100fe20000004100 */
[----:B------:R-:W-:Y:S01]  /*7710*/  F2FP.F16.E4M3.UNPACK_B R142, R142.H1 ;  /* 0x0000008eff8e723e */ /* 0x000fe200030006ff */
[----:B------:R-:W-:Y:S01]  /*7720*/  HADD2.F32 R91, -RZ, R7.H1_H1 ;  /* 0x30000007ff5b7230 */ /* 0x000fe20000004100 */
[----:B------:R-:W-:Y:S01]  /*7730*/  F2FP.F16.E4M3.UNPACK_B R143, R143.H1 ;  /* 0x0000008fff8f723e */ /* 0x000fe200030006ff */
[--C-:B------:R-:W-:Y:S01]  /*7740*/  HADD2.F32 R94, -RZ, R6.reuse.H0_H0 ;  /* 0x20000006ff5e7230 */ /* 0x100fe20000004100 */
[----:B------:R-:W-:Y:S01]  /*7750*/  R2UR UR5, R186 ;  /* 0x00000000ba0572ca */ /* 0x000fe200000e0000 */
[----:B------:R-:W-:Y:S01]  /*7760*/  HADD2.F32 R95, -RZ, R6.H1_H1 ;  /* 0x30000006ff5f7230 */ /* 0x000fe20000004100 */
        /* <DEDUP_REMOVED lines=9> */
[----:B------:R-:W1:Y:S01]  /*7800*/  LDTM.x64 R4, tmem[UR4+0x40] ;  /* 0x00004004000479ee */ /* 0x000e620008340000 */
[--C-:B------:R-:W-:Y:S01]  /*7810*/  HADD2.F32 R0, -RZ, R2.reuse.H0_H0 ;  /* 0x20000002ff007230 */ /* 0x100fe20000004100 */
[----:B------:R-:W-:Y:S01]  /*7820*/  NOP ;  /* 0x0000000000007918 */ /* 0x000fe20000000000 */
[----:B------:R-:W-:Y:S01]  /*7830*/  UIADD3 UR4, UPT, UPT, UR5, 0xb0, URZ ;  /* 0x000000b005047890 */ /* 0x000fe2000fffe0ff */
[----:B------:R-:W-:Y:S01]  /*7840*/  HADD2.F32 R2, -RZ, R2.H1_H1 ;  /* 0x30000002ff027230 */ /* 0x000fe20000004100 */
[----:B------:R-:W-:Y:S01]  /*7850*/  F2FP.F16.E4M3.UNPACK_B R127, R154 ;  /* 0x0000009aff7f723e */ /* 0x000fe200020006ff */
[----:B------:R-:W-:Y:S01]  /*7860*/  HADD2.F32 R78, -RZ, R141.H1_H1 ;  /* 0x3000008dff4e7230 */ /* 0x000fe20000004100 */
[----:B------:R-:W-:Y:S01]  /*7870*/  UPRMT UR4, UR45, 0x654, UR4 ;  /* 0x000006542d047896 */ /* 0x000fe20008000004 */
[--C-:B------:R-:W-:Y:S01]  /*7880*/  HADD2.F32 R106, -RZ, R107.reuse.H0_H0 ;  /* 0x2000006bff6a7230 */ /* 0x100fe20000004100 */
[----:B------:R-:W-:Y:S01]  /*7890*/  F2FP.F16.E4M3.UNPACK_B R130, R155 ;  /* 0x0000009bff82723e */ /* 0x000fe200020006ff */
[----:B------:R-:W-:Y:S01]  /*78a0*/  HADD2.F32 R107, -RZ, R107.H1_H1 ;  /* 0x3000006bff6b7230 */ /* 0x000fe20000004100 */
[----:B------:R-:W-:Y:S01]  /*78b0*/  F2FP.F16.E4M3.UNPACK_B R144, R144.H1 ;  /* 0x00000090ff90723e */ /* 0x000fe200030006ff */
[--C-:B------:R-:W-:Y:S01]  /*78c0*/  HADD2.F32 R110, -RZ, R111.reuse.H0_H0 ;  /* 0x2000006fff6e7230 */ /* 0x100fe20000004100 */
[----:B------:R-:W-:Y:S01]  /*78d0*/  F2FP.F16.E4M3.UNPACK_B R145, R145.H1 ;  /* 0x00000091ff91723e */ /* 0x000fe200030006ff */
[----:B------:R-:W-:Y:S01]  /*78e0*/  HADD2.F32 R111, -RZ, R111.H1_H1 ;  /* 0x3000006fff6f7230 */ /* 0x000fe20000004100 */
[----:B------:R-:W-:Y:S01]  /*78f0*/  F2FP.F16.E4M3.UNPACK_B R146, R146.H1 ;  /* 0x00000092ff92723e */ /* 0x000fe200030006ff */
[----:B-1----:R-:W-:Y:S01]  /*7900*/  SYNCS.ARRIVE.TRANS64.RED.A1T0 RZ, [UR4], RZ ;  /* 0x000000ffffff79a7 */ /* 0x002fe20008100404 */
[--C-:B------:R-:W-:Y:S01]  /*7910*/  HADD2.F32 R114, -RZ, R115.reuse.H0_H0 ;  /* 0x20000073ff727230 */ /* 0x100fe20000004100 */
[----:B------:R-:W-:Y:S01]  /*7920*/  F2FP.F16.E4M3.UNPACK_B R147, R147.H1 ;  /* 0x00000093ff93723e */ /* 0x000fe200030006ff */
[----:B------:R-:W-:Y:S01]  /*7930*/  HADD2.F32 R115, -RZ, R115.H1_H1 ;  /* 0x30000073ff737230 */ /* 0x000fe20000004100 */
[----:B------:R-:W-:Y:S01]  /*7940*/  F2FP.F16.E4M3.UNPACK_B R148, R148.H1 ;  /* 0x00000094ff94723e */ /* 0x000fe200030006ff */
[--C-:B------:R-:W-:Y:S01]  /*7950*/  HADD2.F32 R118, -RZ, R119.reuse.H0_H0 ;  /* 0x20000077ff767230 */ /* 0x100fe20000004100 */
[----:B------:R-:W-:Y:S01]  /*7960*/  F2FP.F16.E4M3.UNPACK_B R149, R149.H1 ;  /* 0x00000095ff95723e */ /* 0x000fe200030006ff */
[----:B------:R-:W-:Y:S02]  /*7970*/  HADD2.F32 R119, -RZ, R119.H1_H1 ;  /* 0x30000077ff777230 */ /* 0x000fe40000004100 */
[C---:B------:R-:W-:Y:S01]  /*7980*/  FMUL R4, R70.reuse, R4 ;  /* 0x0000000446047220 */ /* 0x040fe20000400000 */
[C---:B------:R-:W-:Y:S01]  /*7990*/  FMUL R5, R70.reuse, R5 ;  /* 0x0000000546057220 */ /* 0x040fe20000400000 */
[--C-:B------:R-:W-:Y:S02]  /*79a0*/  HADD2.F32 R3, -RZ, R140.reuse.H0_H0 ;  /* 0x2000008cff037230 */ /* 0x100fe40000004100 */
        /* <DEDUP_REMOVED lines=9> */
[C---:B------:R-:W-:Y:S01]  /*7a40*/  FMUL R2, R70.reuse, R21 ;  /* 0x0000001546027220 */ /* 0x040fe20000400000 */
[C---:B------:R-:W-:Y:S01]  /*7a50*/  FMUL R21, R70.reuse, R28 ;  /* 0x0000001c46157220 */ /* 0x040fe20000400000 */
[----:B------:R-:W-:Y:S02]  /*7a60*/  HADD2.F32 R122, -RZ, R123.H0_H0 ;  /* 0x2000007bff7a7230 */ /* 0x000fe40000004100 */
[C---:B------:R-:W-:Y:S01]  /*7a70*/  FMUL R6, R70.reuse, R6 ;  /* 0x0000000646067220 */ /* 0x040fe20000400000 */
[----:B------:R-:W-:Y:S02]  /*7a80*/  HADD2.F32 R72, -RZ, R140.H1_H1 ;  /* 0x3000008cff487230 */ /* 0x000fe40000004100 */
[C---:B------:R-:W-:Y:S01]  /*7a90*/  FMUL R7, R70.reuse, R7 ;  /* 0x0000000746077220 */ /* 0x040fe20000400000 */
[----:B------:R-:W-:Y:S02]  /*7aa0*/  HADD2.F32 R75, -RZ, R141.H0_H0 ;  /* 0x2000008dff4b7230 */ /* 0x000fe40000004100 */
[C---:B------:R-:W-:Y:S01]  /*7ab0*/  FFMA R6, R73.reuse, R3, R6 ;  /* 0x0000000349067223 */ /* 0x040fe20000000006 */
[----:B------:R-:W-:Y:S02]  /*7ac0*/  HADD2.F32 R123, -RZ, R123.H1_H1 ;  /* 0x3000007bff7b7230 */ /* 0x000fe40000004100 */
[C---:B------:R-:W-:Y:S01]  /*7ad0*/  FFMA R7, R73.reuse, R72, R7 ;  /* 0x0000004849077223 */ /* 0x040fe20000000007 */
[C---:B------:R-:W-:Y:S01]  /*7ae0*/  FFMA R8, R73.reuse, R74, R8 ;  /* 0x0000004a49087223 */ /* 0x040fe20000000008 */
[----:B------:R-:W-:Y:S01]  /*7af0*/  FFMA R9, R73, R76, R9 ;  /* 0x0000004c49097223 */ /* 0x000fe20000000009 */
[--C-:B------:R-:W-:Y:S02]  /*7b00*/  HADD2.F32 R126, -RZ, R127.reuse.H0_H0 ;  /* 0x2000007fff7e7230 */ /* 0x100fe40000004100 */
[C---:B------:R-:W-:Y:S01]  /*7b10*/  FMUL R10, R70.reuse, R10 ;  /* 0x0000000a460a7220 */ /* 0x040fe20000400000 */
[----:B------:R-:W-:Y:S01]  /*7b20*/  F2FP.SATFINITE.E4M3.F32.PACK_AB_MERGE_C R76, R7, R6, RZ ;  /* 0x00000006074c723e */ /* 0x000fe200048070ff */
[C---:B------:R-:W-:Y:S01]  /*7b30*/  FMUL R7, R70.reuse, R24 ;  /* 0x0000001846077220 */ /* 0x040fe20000400000 */
[----:B------:R-:W-:Y:S02]  /*7b40*/  HADD2.F32 R127, -RZ, R127.H1_H1 ;  /* 0x3000007fff7f7230 */ /* 0x000fe40000004100 */
[C---:B------:R-:W-:Y:S01]  /*7b50*/  FFMA R10, R73.reuse, R75, R10 ;  /* 0x0000004b490a7223 */ /* 0x040fe2000000000a */
[----:B------:R-:W-:Y:S02]  /*7b60*/  HADD2.F32 R72, -RZ, R130.H0_H0 ;  /* 0x20000082ff487230 */ /* 0x000fe40000004100 */
[C---:B------:R-:W-:Y:S01]  /*7b70*/  FMUL R11, R70.reuse, R11 ;  /* 0x0000000b460b7220 */ /* 0x040fe20000400000 */
[--C-:B------:R-:W-:Y:S02]  /*7b80*/  HADD2.F32 R79, -RZ, R142.reuse.H0_H0 ;  /* 0x2000008eff4f7230 */ /* 0x100fe40000004100 */
[C---:B------:R-:W-:Y:S01]  /*7b90*/  FMUL R14, R70.reuse, R14 ;  /* 0x0000000e460e7220 */ /* 0x040fe20000400000 */
[----:B------:R-:W-:Y:S02]  /*7ba0*/  HADD2.F32 R82, -RZ, R142.H1_H1 ;  /* 0x3000008eff527230 */ /* 0x000fe40000004100 */
[C---:B------:R-:W-:Y:S01]  /*7bb0*/  FFMA R11, R73.reuse, R78, R11 ;  /* 0x0000004e490b7223 */ /* 0x040fe2000000000b */
[C---:B------:R-:W-:Y:S01]  /*7bc0*/  FFMA R12, R73.reuse, R77, R12 ;  /* 0x0000004d490c7223 */ /* 0x040fe2000000000c */
[C---:B------:R-:W-:Y:S01]  /*7bd0*/  FFMA R13, R73.reuse, R80, R13 ;  /* 0x00000050490d7223 */ /* 0x040fe2000000000d */
[----:B------:R-:W-:Y:S01]  /*7be0*/  FFMA R14, R73, R79, R14 ;  /* 0x0000004f490e7223 */ /* 0x000fe2000000000e */
[----:B------:R-:W-:Y:S01]  /*7bf0*/  HADD2.F32 R75, -RZ, R130.H1_H1 ;  /* 0x30000082ff4b7230 */ /* 0x000fe20000004100 */
[----:B------:R-:W-:Y:S01]  /*7c00*/  F2FP.SATFINITE.E4M3.F32.PACK_AB_MERGE_C R78, R11, R10, RZ ;  /* 0x0000000a0b4e723e */ /* 0x000fe200048070ff */
[C---:B------:R-:W-:Y:S01]  /*7c10*/  FMUL R10, R70.reuse, R25 ;  /* 0x00000019460a7220 */ /* 0x040fe20000400000 */
[C---:B------:R-:W-:Y:S01]  /*7c20*/  FMUL R25, R70.reuse, R32 ;  /* 0x0000002046197220 */ /* 0x040fe20000400000 */
        /* <DEDUP_REMOVED lines=8> */
[C---:B------:R-:W-:Y:S01]  /*7cb0*/  FMUL R19, R70.reuse, R19 ;  /* 0x0000001346137220 */ /* 0x040fe20000400000 */
[--C-:B------:R-:W-:Y:S01]  /*7cc0*/  HADD2.F32 R88, -RZ, R144.reuse.H0_H0 ;  /* 0x20000090ff587230 */ /* 0x100fe20000004100 */
[----:B------:R-:W-:Y:S01]  /*7cd0*/  F2FP.SATFINITE.E4M3.F32.PACK_AB_MERGE_C R14, R15, R14, RZ ;  /* 0x0000000e0f0e723e */ /* 0x000fe200048070ff */
[----:B------:R-:W-:Y:S02]  /*7ce0*/  HADD2.F32 R89, -RZ, R144.H1_H1 ;  /* 0x30000090ff597230 */ /* 0x000fe40000004100 */
[C---:B------:R-:W-:Y:S01]  /*7cf0*/  FFMA R19, R73.reuse, R86, R19 ;  /* 0x0000005649137223 */ /* 0x040fe20000000013 */
[C---:B------:R-:W-:Y:S01]  /*7d00*/  FFMA R0, R73.reuse, R85, R0 ;  /* 0x0000005549007223 */ /* 0x040fe20000000000 */
[----:B------:R-:W-:Y:S01]  /*7d10*/  FFMA R2, R73, R87, R2 ;  /* 0x0000005749027223 */ /* 0x000fe20000000002 */
[C---:B------:R-:W-:Y:S01]  /*7d20*/  FMUL R3, R70.reuse, R22 ;  /* 0x0000001646037220 */ /* 0x040fe20000400000 */
[C---:B------:R-:W-:Y:S01]  /*7d30*/  FMUL R22, R70.reuse, R29 ;  /* 0x0000001d46167220 */ /* 0x040fe20000400000 */
[----:B------:R-:W-:Y:S01]  /*7d40*/  F2FP.SATFINITE.E4M3.F32.PACK_AB_MERGE_C R18, R19, R18, RZ ;  /* 0x000000121312723e */ /* 0x000fe200048070ff */
[C---:B------:R-:W-:Y:S01]  /*7d50*/  FMUL R29, R70.reuse, R36 ;  /* 0x00000024461d7220 */ /* 0x040fe20000400000 */
        /* <DEDUP_REMOVED lines=8> */
[C---:B------:R-:W-:Y:S01]  /*7de0*/  FFMA R11, R73.reuse, R92, R11 ;  /* 0x0000005c490b7223 */ /* 0x040fe2000000000b */
[----:B------:R-:W-:Y:S01]  /*7df0*/  FMUL R26, R70, R33 ;  /* 0x00000021461a7220 */ /* 0x000fe20000400000 */
[----:B------:R-:W-:Y:S01]  /*7e00*/  F2FP.SATFINITE.E4M3.F32.PACK_AB_MERGE_C R3, R6, R3, RZ ;  /* 0x000000030603723e */ /* 0x000fe200048070ff */
        /* <DEDUP_REMOVED lines=9> */
[C---:B------:R-:W-:Y:S01]  /*7ea0*/  FMUL R30, R70.reuse, R37 ;  /* 0x00000025461e7220 */ /* 0x040fe20000400000 */
[C---:B------:R-:W-:Y:S01]  /*7eb0*/  FMUL R37, R70.reuse, R44 ;  /* 0x0000002c46257220 */ /* 0x040fe20000400000 */
[C---:B------:R-:W-:Y:S01]  /*7ec0*/  FMUL R24, R70.reuse, R31 ;  /* 0x0000001f46187220 */ /* 0x040fe20000400000 */
[----:B------:R-:W-:Y:S01]  /*7ed0*/  F2FP.F16.E4M3.UNPACK_B R150, R150.H1 ;  /* 0x00000096ff96723e */ /* 0x000fe200030006ff */
[--C-:B------:R-:W-:Y:S02]  /*7ee0*/  HADD2.F32 R100, -RZ, R147.reuse.H0_H0 ;  /* 0x20000093ff647230 */ /* 0x100fe40000004100 */
[----:B------:R-:W-:Y:S01]  /*7ef0*/  FMUL R27, R70, R34 ;  /* 0x00000022461b7220 */ /* 0x000fe20000400000 */
[----:B------:R-:W-:Y:S02]  /*7f00*/  HADD2.F32 R101, -RZ, R147.H1_H1 ;  /* 0x30000093ff657230 */ /* 0x000fe40000004100 */
[C---:B------:R-:W-:Y:S01]  /*7f10*/  FFMA R24, R73.reuse, R97, R24 ;  /* 0x0000006149187223 */ /* 0x040fe20000000018 */
[----:B------:R-:W-:Y:S01]  /*7f20*/  F2FP.F16.E4M3.UNPACK_B R151, R151.H1 ;  /* 0x00000097ff97723e */ /* 0x000fe200030006ff */
[C---:B------:R-:W-:Y:S01]  /*7f30*/  FFMA R25, R73.reuse, R98, R25 ;  /* 0x0000006249197223 */ /* 0x040fe20000000019 */
[C---:B------:R-:W-:Y:S01]  /*7f40*/  FFMA R26, R73.reuse, R99, R26 ;  /* 0x00000063491a7223 */ /* 0x040fe2000000001a */
[----:B------:R-:W-:Y:S01]  /*7f50*/  F2FP.F16.E4M3.UNPACK_B R152, R152.H1 ;  /* 0x00000098ff98723e */ /* 0x000fe200030006ff */
[C---:B------:R-:W-:Y:S01]  /*7f60*/  FFMA R27, R73.reuse, R100, R27 ;  /* 0x00000064491b7223 */ /* 0x040fe2000000001b */
[----:B------:R-:W-:Y:S01]  /*7f70*/  F2FP.SATFINITE.E4M3.F32.PACK_AB_MERGE_C R6, R24, R23, RZ ;  /* 0x000000171806723e */ /* 0x000fe200048070ff */
[C---:B------:R-:W-:Y:S01]  /*7f80*/  FMUL R34, R70.reuse, R41 ;  /* 0x0000002946227220 */ /* 0x040fe20000400000 */
[C---:B------:R-:W-:Y:S01]  /*7f90*/  FMUL R41, R70.reuse, R48 ;  /* 0x0000003046297220 */ /* 0x040fe20000400000 */
[----:B------:R-:W-:Y:S01]  /*7fa0*/  FMUL R28, R70, R35 ;  /* 0x00000023461c7220 */ /* 0x000fe20000400000 */
[----:B------:R-:W-:Y:S01]  /*7fb0*/  F2FP.F16.E4M3.UNPACK_B R153, R153.H1 ;  /* 0x00000099ff99723e */ /* 0x000fe200030006ff */
[--C-:B------:R-:W-:Y:S01]  /*7fc0*/  HADD2.F32 R104, -RZ, R148.reuse.H0_H0 ;  /* 0x20000094ff687230 */ /* 0x100fe20000004100 */
[----:B------:R-:W-:Y:S01]  /*7fd0*/  F2FP.SATFINITE.E4M3.F32.PACK_AB_MERGE_C R6, R22, R21, R6 ;  /* 0x000000151606723e */ /* 0x000fe20004807006 */
[C---:B------:R-:W-:Y:S01]  /*7fe0*/  FFMA R28, R73.reuse, R101, R28 ;  /* 0x00000065491c7223 */ /* 0x040fe2000000001c */
[C---:B------:R-:W-:Y:S01]  /*7ff0*/  FFMA R29, R73.reuse, R102, R29 ;  /* 0x00000066491d7223 */ /* 0x040fe2000000001d */
[C---:B------:R-:W-:Y:S01]  /*8000*/  FFMA R30, R73.reuse, R103, R30 ;  /* 0x00000067491e7223 */ /* 0x040fe2000000001e */
[----:B------:R-:W-:Y:S02]  /*8010*/  HADD2.F32 R105, -RZ, R148.H1_H1 ;  /* 0x30000094ff697230 */ /* 0x000fe40000004100 */
[C---:B------:R-:W-:Y:S01]  /*8020*/  FMUL R31, R70.reuse, R38 ;  /* 0x00000026461f7220 */ /* 0x040fe20000400000 */
[----:B------:R-:W-:Y:S01]  /*8030*/  F2FP.F16.E4M3.UNPACK_B R154, R154.H1 ;  /* 0x0000009aff9a723e */ /* 0x000fe200030006ff */
[C---:B------:R-:W-:Y:S01]  /*8040*/  FMUL R38, R70.reuse, R45 ;  /* 0x0000002d46267220 */ /* 0x040fe20000400000 */
[C---:B------:R-:W-:Y:S01]  /*8050*/  FMUL R45, R70.reuse, R52 ;  /* 0x00000034462d7220 */ /* 0x040fe20000400000 */
[----:B------:R-:W-:Y:S01]  /*8060*/  F2FP.F16.E4M3.UNPACK_B R155, R155.H1 ;  /* 0x0000009bff9b723e */ /* 0x000fe200030006ff */
[----:B------:R-:W-:Y:S01]  /*8070*/  FFMA R31, R73, R104, R31 ;  /* 0x00000068491f7223 */ /* 0x000fe2000000001f */
[----:B------:R-:W-:Y:S01]  /*8080*/  FMUL R52, R70, R59 ;  /* 0x0000003b46347220 */ /* 0x000fe20000400000 */
[----:B------:R-:W-:Y:S01]  /*8090*/  IADD3 R68, PT, PT, R68, 0x1, RZ ;  /* 0x0000000144447810 */ /* 0x000fe20007ffe0ff */
[C---:B------:R-:W-:Y:S01]  /*80a0*/  FMUL R59, R70.reuse, R66 ;  /* 0x00000042463b7220 */ /* 0x040fe20000400000 */
[----:B------:R-:W-:Y:S01]  /*80b0*/  F2FP.SATFINITE.E4M3.F32.PACK_AB_MERGE_C R66, R13, R12, R14 ;  /* 0x0000000c0d42723e */ /* 0x000fe2000480700e */
[C---:B------:R-:W-:Y:S01]  /*80c0*/  FMUL R32, R70.reuse, R39 ;  /* 0x0000002746207220 */ /* 0x040fe20000400000 */
[--C-:B------:R-:W-:Y:S02]  /*80d0*/  HADD2.F32 R108, -RZ, R149.reuse.H0_H0 ;  /* 0x20000095ff6c7230 */ /* 0x100fe40000004100 */
[C---:B------:R-:W-:Y:S01]  /*80e0*/  FMUL R35, R70.reuse, R42 ;  /* 0x0000002a46237220 */ /* 0x040fe20000400000 */
[----:B------:R-:W-:Y:S02]  /*80f0*/  HADD2.F32 R109, -RZ, R149.H1_H1 ;  /* 0x30000095ff6d7230 */ /* 0x000fe40000004100 */
[C---:B------:R-:W-:Y:S01]  /*8100*/  FFMA R32, R73.reuse, R105, R32 ;  /* 0x0000006949207223 */ /* 0x040fe20000000020 */
[----:B------:R-:W-:Y:S01]  /*8110*/  FMUL R36, R70, R43 ;  /* 0x0000002b46247220 */ /* 0x000fe20000400000 */
[C---:B------:R-:W-:Y:S01]  /*8120*/  FFMA R33, R73.reuse, R106, R33 ;  /* 0x0000006a49217223 */ /* 0x040fe20000000021 */
[C---:B------:R-:W-:Y:S01]  /*8130*/  FFMA R34, R73.reuse, R107, R34 ;  /* 0x0000006b49227223 */ /* 0x040fe20000000022 */
[--C-:B------:R-:W-:Y:S01]  /*8140*/  HADD2.F32 R112, -RZ, R150.reuse.H0_H0 ;  /* 0x20000096ff707230 */ /* 0x100fe20000004100 */
[----:B------:R-:W-:Y:S01]  /*8150*/  F2FP.SATFINITE.E4M3.F32.PACK_AB_MERGE_C R32, R32, R31, RZ ;  /* 0x0000001f2020723e */ /* 0x000fe200048070ff */
[C---:B------:R-:W-:Y:S01]  /*8160*/  FFMA R35, R73.reuse, R108, R35 ;  /* 0x0000006c49237223 */ /* 0x040fe20000000023 */
[----:B------:R-:W-:Y:S02]  /*8170*/  HADD2.F32 R113, -RZ, R150.H1_H1 ;  /* 0x30000096ff717230 */ /* 0x000fe40000004100 */
[----:B------:R-:W-:Y:S01]  /*8180*/  FMUL R39, R70, R46 ;  /* 0x0000002e46277220 */ /* 0x000fe20000400000 */
[----:B------:R-:W-:Y:S01]  /*8190*/  F2FP.SATFINITE.E4M3.F32.PACK_AB_MERGE_C R32, R30, R29, R32 ;  /* 0x0000001d1e20723e */ /* 0x000fe20004807020 */
[C---:B------:R-:W-:Y:S01]  /*81a0*/  FFMA R36, R73.reuse, R109, R36 ;  /* 0x0000006d49247223 */ /* 0x040fe20000000024 */
[C---:B------:R-:W-:Y:S01]  /*81b0*/  FMUL R40, R70.reuse, R47 ;  /* 0x0000002f46287220 */ /* 0x040fe20000400000 */
        /* <DEDUP_REMOVED lines=10> */
[C---:B------:R-:W-:Y:S01]  /*8260*/  FMUL R50, R70.reuse, R57 ;  /* 0x0000003946327220 */ /* 0x040fe20000400000 */
[C---:B------:R-:W-:Y:S01]  /*8270*/  FMUL R57, R70.reuse, R64 ;  /* 0x0000004046397220 */ /* 0x040fe20000400000 */
[----:B------:R-:W-:Y:S01]  /*8280*/  FFMA R42, R73, R115, R42 ;  /* 0x00000073492a7223 */ /* 0x000fe2000000002a */
[C---:B------:R-:W-:Y:S01]  /*8290*/  FMUL R46, R70.reuse, R53 ;  /* 0x00000035462e7220 */ /* 0x040fe20000400000 */
[--C-:B------:R-:W-:Y:S01]  /*82a0*/  HADD2.F32 R120, -RZ, R152.reuse.H0_H0 ;  /* 0x20000098ff787230 */ /* 0x100fe20000004100 */
[----:B------:R-:W-:Y:S01]  /*82b0*/  F2FP.SATFINITE.E4M3.F32.PACK_AB_MERGE_C R64, R5, R4, R76 ;  /* 0x000000040540723e */ /* 0x000fe2000480704c */
[C---:B------:R-:W-:Y:S01]  /*82c0*/  FMUL R51, R70.reuse, R58 ;  /* 0x0000003a46337220 */ /* 0x040fe20000400000 */
[C---:B------:R-:W-:Y:S01]  /*82d0*/  FMUL R53, R70.reuse, R60 ;  /* 0x0000003c46357220 */ /* 0x040fe20000400000 */
[C---:B------:R-:W-:Y:S01]  /*82e0*/  FFMA R43, R73.reuse, R116, R43 ;  /* 0x00000074492b7223 */ /* 0x040fe2000000002b */
[----:B------:R-:W-:Y:S02]  /*82f0*/  HADD2.F32 R121, -RZ, R152.H1_H1 ;  /* 0x30000098ff797230 */ /* 0x000fe40000004100 */
[C---:B------:R-:W-:Y:S01]  /*8300*/  FMUL R47, R70.reuse, R54 ;  /* 0x00000036462f7220 */ /* 0x040fe20000400000 */
[C---:B------:R-:W-:Y:S01]  /*8310*/  FMUL R58, R70.reuse, R65 ;  /* 0x00000041463a7220 */ /* 0x040fe20000400000 */
[----:B------:R-:W-:Y:S01]  /*8320*/  FMUL R60, R70, R67 ;  /* 0x00000043463c7220 */ /* 0x000fe20000400000 */
[----:B------:R-:W-:Y:S01]  /*8330*/  F2FP.SATFINITE.E4M3.F32.PACK_AB_MERGE_C R5, R20, R11, RZ ;  /* 0x0000000b1405723e */ /* 0x000fe200048070ff */
[----:B------:R-:W-:Y:S01]  /*8340*/  FFMA R44, R73, R117, R44 ;  /* 0x00000075492c7223 */ /* 0x000fe2000000002c */
[C---:B------:R-:W-:Y:S01]  /*8350*/  FMUL R48, R70.reuse, R55 ;  /* 0x0000003746307220 */ /* 0x040fe20000400000 */
[----:B------:R-:W-:Y:S01]  /*8360*/  F2FP.SATFINITE.E4M3.F32.PACK_AB_MERGE_C R65, R9, R8, R78 ;  /* 0x000000080941723e */ /* 0x000fe2000480704e */
[----:B------:R-:W-:Y:S01]  /*8370*/  FFMA R45, R73, R118, R45 ;  /* 0x00000076492d7223 */ /* 0x000fe2000000002d */
[----:B------:R-:W-:Y:S01]  /*8380*/  F2FP.SATFINITE.E4M3.F32.PACK_AB_MERGE_C R67, R17, R16, R18 ;  /* 0x000000101143723e */ /* 0x000fe20004807012 */
[----:B------:R-:W-:Y:S01]  /*8390*/  FMUL R49, R70, R56 ;  /* 0x0000003846317220 */ /* 0x000fe20000400000 */
[C---:B------:R-:W-:Y:S01]  /*83a0*/  FFMA R46, R73.reuse, R119, R46 ;  /* 0x00000077492e7223 */ /* 0x040fe2000000002e */
[--C-:B------:R-:W-:Y:S02]  /*83b0*/  HADD2.F32 R124, -RZ, R153.reuse.H0_H0 ;  /* 0x20000099ff7c7230 */ /* 0x100fe40000004100 */
[C---:B------:R-:W-:Y:S01]  /*83c0*/  FFMA R47, R73.reuse, R120, R47 ;  /* 0x00000078492f7223 */ /* 0x040fe2000000002f */
[----:B------:R1:W-:Y:S01]  /*83d0*/  STS.128 [R137+UR44+0x6200], R64 ;  /* 0x0062004089007988 */ /* 0x0003e20008000c2c */
[----:B------:R-:W-:Y:S01]  /*83e0*/  HADD2.F32 R125, -RZ, R153.H1_H1 ;  /* 0x30000099ff7d7230 */ /* 0x000fe20000004100 */
[----:B------:R-:W-:Y:S01]  /*83f0*/  F2FP.SATFINITE.E4M3.F32.PACK_AB_MERGE_C R5, R10, R7, R5 ;  /* 0x000000070a05723e */ /* 0x000fe20004807005 */
[C---:B------:R-:W-:Y:S01]  /*8400*/  FFMA R48, R73.reuse, R121, R48 ;  /* 0x0000007949307223 */ /* 0x040fe20000000030 */
[----:B------:R-:W-:Y:S01]  /*8410*/  F2FP.SATFINITE.E4M3.F32.PACK_AB_MERGE_C R7, R28, R27, RZ ;  /* 0x0000001b1c07723e */ /* 0x000fe200048070ff */
        /* <DEDUP_REMOVED lines=8> */
[----:B------:R-:W-:Y:S01]  /*84a0*/  FMUL R56, R70, R63 ;  /* 0x0000003f46387220 */ /* 0x000fe20000400000 */
[----:B------:R-:W-:Y:S01]  /*84b0*/  F2FP.SATFINITE.E4M3.F32.PACK_AB_MERGE_C R4, R2, R0, R3 ;  /* 0x000000000204723e */ /* 0x000fe20004807003 */
[C---:B------:R-:W-:Y:S01]  /*84c0*/  FFMA R53, R73.reuse, R126, R53 ;  /* 0x0000007e49357223 */ /* 0x040fe20000000035 */
[----:B------:R-:W-:Y:S01]  /*84d0*/  F2FP.SATFINITE.E4M3.F32.PACK_AB_MERGE_C R7, R26, R25, R7 ;  /* 0x000000191a07723e */ /* 0x000fe20004807007 */
[C---:B------:R-:W-:Y:S01]  /*84e0*/  FFMA R54, R73.reuse, R127, R54 ;  /* 0x0000007f49367223 */ /* 0x040fe20000000036 */
[--C-:B------:R-:W-:Y:S02]  /*84f0*/  HADD2.F32 R74, -RZ, R155.reuse.H0_H0 ;  /* 0x2000009bff4a7230 */ /* 0x100fe40000004100 */
[C---:B------:R-:W-:Y:S01]  /*8500*/  FFMA R55, R73.reuse, R128, R55 ;  /* 0x0000008049377223 */ /* 0x040fe20000000037 */
[----:B------:R-:W-:Y:S01]  /*8510*/  HADD2.F32 R131, -RZ, R155.H1_H1 ;  /* 0x3000009bff837230 */ /* 0x000fe20000004100 */
[----:B------:R1:W-:Y:S01]  /*8520*/  STS.128 [R179+0x6010], R4 ;  /* 0x00601004b3007388 */ /* 0x0003e20000000c00 */
[----:B------:R-:W-:Y:S01]  /*8530*/  F2FP.SATFINITE.E4M3.F32.PACK_AB_MERGE_C R35, R36, R35, RZ ;  /* 0x000000232423723e */ /* 0x000fe200048070ff */
[C---:B------:R-:W-:Y:S01]  /*8540*/  FFMA R56, R73.reuse, R129, R56 ;  /* 0x0000008149387223 */ /* 0x040fe20000000038 */
[----:B------:R-:W-:Y:S01]  /*8550*/  F2FP.SATFINITE.E4M3.F32.PACK_AB_MERGE_C R39, R40, R39, RZ ;  /* 0x000000272827723e */ /* 0x000fe200048070ff */
[C---:B------:R-:W-:Y:S01]  /*8560*/  FFMA R57, R73.reuse, R72, R57 ;  /* 0x0000004849397223 */ /* 0x040fe20000000039 */
[----:B------:R-:W-:Y:S01]  /*8570*/  F2FP.SATFINITE.E4M3.F32.PACK_AB_MERGE_C R43, R44, R43, RZ ;  /* 0x0000002b2c2b723e */ /* 0x000fe200048070ff */
[C---:B------:R-:W-:Y:S01]  /*8580*/  FFMA R58, R73.reuse, R75, R58 ;  /* 0x0000004b493a7223 */ /* 0x040fe2000000003a */
[C---:B------:R-:W-:Y:S01]  /*8590*/  FFMA R59, R73.reuse, R74, R59 ;  /* 0x0000004a493b7223 */ /* 0x040fe2000000003b */
[----:B------:R-:W-:Y:S01]  /*85a0*/  F2FP.SATFINITE.E4M3.F32.PACK_AB_MERGE_C R33, R34, R33, R35 ;  /* 0x000000212221723e */ /* 0x000fe20004807023 */
        /* <DEDUP_REMOVED lines=11> */
[----:B------:R-:W-:Y:S05]  /*8660*/  F2FP.SATFINITE.E4M3.F32.PACK_AB_MERGE_C R51, R58, R57, R59 ;  /* 0x000000393a33723e */ /* 0x000fea000480703b */
        /* <DEDUP_REMOVED lines=10> */
[----:B------:R-:W-:Y:S02]  /*8710*/  UIADD3 UR9, UPT, UPT, UR49, 0x40, URZ ;  /* 0x0000004031097890 */ /* 0x000fe4000fffe0ff */
[----:B------:R-:W-:Y:S01]  /*8720*/  UIADD3 UR8, UPT, UPT, UR44, 0x6200, URZ ;  /* 0x000062002c087890 */ /* 0x000fe2000fffe0ff */
[----:B------:R-:W-:Y:S01]  /*8730*/  UMOV UR10, UR50 ;  /* 0x00000032000a7c82 */ /* 0x000fe20008000000 */
[----:B------:R-:W-:Y:S01]  /*8740*/  UMOV UR11, UR36 ;  /* 0x00000024000b7c82 */ /* 0x000fe20008000000 */
[----:B--2---:R-:W-:Y:S04]  /*8750*/  UIADD3 UR4, UP0, UPT, UR6, 0x680, URZ ;  /* 0x0000068006047890 */ /* 0x004fe8000ff1e0ff */
[----:B------:R-:W-:Y:S09]  /*8760*/  UIADD3.X UR5, UPT, UPT, URZ, UR7, URZ, UP0, !UPT ;  /* 0x00000007ff057290 */ /* 0x000ff200087fe4ff */
[----:B------:R2:W-:Y:S01]  /*8770*/  UTMASTG.3D [UR8], [UR4] ;  /* 0x00000008040073b5 */ /* 0x0005e20008010000 */
[----:B------:R0:W-:Y:S01]  /*8780*/  UTMACMDFLUSH ;  /* 0x00000000000079b7 */ /* 0x0001e20000000000 */
[----:B--2---:R-:W-:Y:S04]  /*8790*/  DEPBAR.LE SB0, 0x1 ;  /* 0x000080400000791a */ /* 0x004fe80000000000 */
.L_x_111:
[----:B------:R-:W-:Y:S05]  /*87a0*/  BSYNC.RECONVERGENT B0 ;  /* 0x0000000000007941 */ /* 0x000fea0003800200 */
.L_x_110:
[----:B------:R-:W-:Y:S01]  /*87b0*/  R2UR UR4, R160 ;  /* 0x00000000a00472ca */ /* 0x000fe200000e0000 */
[----:B------:R-:W-:Y:S01]  /*87c0*/  BAR.SYNC.DEFER_BLOCKING 0x1, 0x80 ;  /* 0x0042000000007b1d */ /* 0x000fe20000010000 */
[----:B------:R-:W-:Y:S01]  /*87d0*/  ISETP.NE.AND P0, PT, R162, 0x2, PT ;  /* 0x00000002a200780c */ /* 0x000fe20003f05270 */
[----:B------:R-:W-:Y:S01]  /*87e0*/  UISETP.NE.AND UP0, UPT, UR46, URZ, UPT ;  /* 0x000000ff2e00728c */ /* 0x000fe2000bf05270 */
[----:B------:R-:W-:Y:S01]  /*87f0*/  ISETP.NE.AND P1, PT, R68, 0x4, PT ;  /* 0x000000044400780c */ /* 0x000fe20003f25270 */
[----:B------:R-:W-:Y:S01]  /*8800*/  UIADD3 UR20, UPT, UPT, UR37, UR63, URZ ;  /* 0x0000003f25147290 */ /* 0x000fe2000fffe0ff */
[----:B------:R-:W-:Y:S02]  /*8810*/  SEL R0, RZ, 0x1, P0 ;  /* 0x00000001ff007807 */ /* 0x000fe40000000000 */
[----:B------:R-:W-:Y:S02]  /*8820*/  SEL R3, RZ, 0x1, P1 ;  /* 0x00000001ff037807 */ /* 0x000fe40000800000 */
[----:B------:R-:W-:Y:S02]  /*8830*/  LOP3.LUT R167, R167, R0, RZ, 0x3c, !PT ;  /* 0x00000000a7a77212 */ /* 0x000fe400078e3cff */
[----:B------:R-:W-:Y:S01]  /*8840*/  LOP3.LUT R168, R168, R3, RZ, 0x3c, !PT ;  /* 0x00000003a8a87212 */ /* 0x000fe200078e3cff */
[----:B------:R-:W-:Y:S01]  /*8850*/  UIADD3 UR16, UPT, UPT, UR38, UR4, URZ ;  /* 0x0000000426107290 */ /* 0x000fe2000fffe0ff */
[----:B------:R-:W-:Y:S02]  /*8860*/  SEL R162, R162, RZ, P0 ;  /* 0x000000ffa2a27207 */ /* 0x000fe40000000000 */
[----:B------:R-:W-:Y:S01]  /*8870*/  SEL R68, R68, RZ, P1 ;  /* 0x000000ff44447207 */ /* 0x000fe20000800000 */
[----:B------:R-:W-:Y:S01]  /*8880*/  UMOV UR36, UR59 ;  /* 0x0000003b00247c82 */ /* 0x000fe20008000000 */
[----:B------:R-:W-:Y:S07]  /*8890*/  BRA.U UP0, `(.L_x_112) ;  /* 0xffffffc5005c7547 */ /* 0x000fee000b83ffff */
[----:B------:R-:W-:Y:S05]  /*88a0*/  EXIT ;  /* 0x000000000000794d */ /* 0x000fea0003800000 */
.L_x_24:
[----:B--2---:R2:W3:Y:S02]  /*88b0*/  SYNCS.PHASECHK.TRANS64.TRYWAIT P0, [R3+URZ+0xe0], R2 ;  /* 0x0000e002030075a7 */ /* 0x0044e400080011ff */
[----:B---3--:R-:W-:Y:S05]  /*88c0*/  @!P0 NANOSLEEP.SYNCS 0x989680 ;  /* 0x009896800000895d */ /* 0x008fea0003900000 */
[----:B------:R-:W3:Y:S02]  /*88d0*/  @!P0 SYNCS.PHASECHK.TRANS64 P0, [R3+URZ+0xe0], R2 ;  /* 0x0000e002030085a7 */ /* 0x000ee400080010ff */
[----:B---3--:R-:W-:Y:S05]  /*88e0*/  @!P0 BRA `(.L_x_24) ;  /* 0xfffffffc00f08947 */ /* 0x008fea000383ffff */
[----:B------:R-:W-:Y:S05]  /*88f0*/  BRA `(.L_x_113) ;  /* 0xffffff8c00dc7947 */ /* 0x000fea000383ffff */
.L_x_27:
[----:B-1----:R-:W-:-:S07]  /*8900*/  MOV R0, UR33 ;  /* 0x0000002100007c02 */ /* 0x002fce0008000f00 */
.L_x_114:
[----:B-1----:R1:W2:Y:S02]  /*8910*/  SYNCS.PHASECHK.TRANS64.TRYWAIT P0, [R0+URZ+0x20], R3 ;  /* 0x00002003000075a7 */ /* 0x0022a400080011ff */
[----:B--2---:R-:W-:Y:S05]  /*8920*/  @!P0 NANOSLEEP.SYNCS 0x989680 ;  /* 0x009896800000895d */ /* 0x004fea0003900000 */
[----:B------:R-:W2:Y:S02]  /*8930*/  @!P0 SYNCS.PHASECHK.TRANS64 P0, [R0+URZ+0x20], R3 ;  /* 0x00002003000085a7 */ /* 0x000ea400080010ff */
[----:B--2---:R-:W-:Y:S05]  /*8940*/  @!P0 BRA `(.L_x_114) ;  /* 0xfffffffc00f08947 */ /* 0x004fea000383ffff */
[----:B------:R-:W-:Y:S05]  /*8950*/  BRA `(.L_x_26) ;  /* 0xffffff9000247947 */ /* 0x000fea000383ffff */
.L_x_34:
[----:B-1----:R-:W-:-:S07]  /*8960*/  MOV R0, UR17 ;  /* 0x0000001100007c02 */ /* 0x002fce0008000f00 */
.L_x_115:
[----:B-1----:R1:W2:Y:S02]  /*8970*/  SYNCS.PHASECHK.TRANS64.TRYWAIT P0, [R0+URZ+0x20], R3 ;  /* 0x00002003000075a7 */ /* 0x0022a400080011ff */
[----:B--2---:R-:W-:Y:S05]  /*8980*/  @!P0 NANOSLEEP.SYNCS 0x989680 ;  /* 0x009896800000895d */ /* 0x004fea0003900000 */
[----:B------:R-:W2:Y:S02]  /*8990*/  @!P0 SYNCS.PHASECHK.TRANS64 P0, [R0+URZ+0x20], R3 ;  /* 0x00002003000085a7 */ /* 0x000ea400080010ff */
[----:B--2---:R-:W-:Y:S05]  /*89a0*/  @!P0 BRA `(.L_x_115) ;  /* 0xfffffffc00f08947 */ /* 0x004fea000383ffff */
[----:B------:R-:W-:Y:S05]  /*89b0*/  BRA `(.L_x_33) ;  /* 0xffffff9000e07947 */ /* 0x000fea000383ffff */
.L_x_39:
[----:B-1----:R1:W2:Y:S02]  /*89c0*/  SYNCS.PHASECHK.TRANS64.TRYWAIT P0, [R3+URZ+0x70], R0 ;  /* 0x00007000030075a7 */ /* 0x0022a400080011ff */
[----:B--2---:R-:W-:Y:S05]  /*89d0*/  @!P0 NANOSLEEP.SYNCS 0x989680 ;  /* 0x009896800000895d */ /* 0x004fea0003900000 */
[----:B------:R-:W2:Y:S02]  /*89e0*/  @!P0 SYNCS.PHASECHK.TRANS64 P0, [R3+URZ+0x70], R0 ;  /* 0x00007000030085a7 */ /* 0x000ea400080010ff */
[----:B--2---:R-:W-:Y:S05]  /*89f0*/  @!P0 BRA `(.L_x_39) ;  /* 0xfffffffc00f08947 */ /* 0x004fea000383ffff */
[----:B------:R-:W-:Y:S05]  /*8a00*/  BRA `(.L_x_116) ;  /* 0xffffff9400847947 */ /* 0x000fea000383ffff */
.L_x_43:
[----:B-1----:R-:W-:-:S07]  /*8a10*/  MOV R0, UR4 ;  /* 0x0000000400007c02 */ /* 0x002fce0008000f00 */
.L_x_117:
[----:B-1----:R1:W2:Y:S02]  /*8a20*/  SYNCS.PHASECHK.TRANS64.TRYWAIT P0, [R0+URZ], R3 ;  /* 0x00000003000075a7 */ /* 0x0022a400080011ff */
[----:B--2---:R-:W-:Y:S05]  /*8a30*/  @!P0 NANOSLEEP.SYNCS 0x989680 ;  /* 0x009896800000895d */ /* 0x004fea0003900000 */
[----:B------:R-:W2:Y:S02]  /*8a40*/  @!P0 SYNCS.PHASECHK.TRANS64 P0, [R0+URZ], R3 ;  /* 0x00000003000085a7 */ /* 0x000ea400080010ff */
[----:B--2---:R-:W-:Y:S05]  /*8a50*/  @!P0 BRA `(.L_x_117) ;  /* 0xfffffffc00f08947 */ /* 0x004fea000383ffff */
[----:B------:R-:W-:Y:S05]  /*8a60*/  BRA `(.L_x_118) ;  /* 0xffffff9c002c7947 */ /* 0x000fea000383ffff */
.L_x_44:
[----:B------:R-:W-:-:S07]  /*8a70*/  MOV R0, UR5 ;  /* 0x0000000500007c02 */ /* 0x000fce0008000f00 */
.L_x_119:
[----:B-1----:R1:W2:Y:S02]  /*8a80*/  SYNCS.PHASECHK.TRANS64.TRYWAIT P0, [R0+URZ], R3 ;  /* 0x00000003000075a7 */ /* 0x0022a400080011ff */
[----:B--2---:R-:W-:Y:S05]  /*8a90*/  @!P0 NANOSLEEP.SYNCS 0x989680 ;  /* 0x009896800000895d */ /* 0x004fea0003900000 */
[----:B------:R-:W2:Y:S02]  /*8aa0*/  @!P0 SYNCS.PHASECHK.TRANS64 P0, [R0+URZ], R3 ;  /* 0x00000003000085a7 */ /* 0x000ea400080010ff */
[----:B--2---:R-:W-:Y:S05]  /*8ab0*/  @!P0 BRA `(.L_x_119) ;  /* 0xfffffffc00f08947 */ /* 0x004fea000383ffff */
[----:B------:R-:W-:Y:S05]  /*8ac0*/  BRA `(.L_x_120) ;  /* 0xffffff9c00387947 */ /* 0x000fea000383ffff */
.L_x_45:
[----:B------:R-:W-:-:S07]  /*8ad0*/  MOV R0, UR5 ;  /* 0x0000000500007c02 */ /* 0x000fce0008000f00 */
.L_x_121:
[----:B-1----:R1:W2:Y:S02]  /*8ae0*/  SYNCS.PHASECHK.TRANS64.TRYWAIT P0, [R0+URZ], R3 ;  /* 0x00000003000075a7 */ /* 0x0022a400080011ff */
[----:B--2---:R-:W-:Y:S05]  /*8af0*/  @!P0 NANOSLEEP.SYNCS 0x989680 ;  /* 0x009896800000895d */ /* 0x004fea0003900000 */
[----:B------:R-:W2:Y:S02]  /*8b00*/  @!P0 SYNCS.PHASECHK.TRANS64 P0, [R0+URZ], R3 ;  /* 0x00000003000085a7 */ /* 0x000ea400080010ff */
[----:B--2---:R-:W-:Y:S05]  /*8b10*/  @!P0 BRA `(.L_x_121) ;  /* 0xfffffffc00f08947 */ /* 0x004fea000383ffff */
[----:B------:R-:W-:Y:S05]  /*8b20*/  BRA `(.L_x_122) ;  /* 0xffffff9c00447947 */ /* 0x000fea000383ffff */
.L_x_48:
[----:B-1----:R1:W2:Y:S02]  /*8b30*/  SYNCS.PHASECHK.TRANS64.TRYWAIT P0, [R2+URZ+0xd0], R5 ;  /* 0x0000d005020075a7 */ /* 0x0022a400080011ff */
[----:B--2---:R-:W-:Y:S05]  /*8b40*/  @!P0 NANOSLEEP.SYNCS 0x989680 ;  /* 0x009896800000895d */ /* 0x004fea0003900000 */
[----:B------:R-:W2:Y:S02]  /*8b50*/  @!P0 SYNCS.PHASECHK.TRANS64 P0, [R2+URZ+0xd0], R5 ;  /* 0x0000d005020085a7 */ /* 0x000ea400080010ff */
[----:B--2---:R-:W-:Y:S05]  /*8b60*/  @!P0 BRA `(.L_x_48) ;  /* 0xfffffffc00f08947 */ /* 0x004fea000383ffff */
[----:B------:R-:W-:Y:S05]  /*8b70*/  BRA `(.L_x_123) ;  /* 0xffffff9c00a07947 */ /* 0x000fea000383ffff */
.L_x_49:
[----:B------:R-:W-:-:S07]  /*8b80*/  MOV R2, UR4 ;  /* 0x0000000400027c02 */ /* 0x000fce0008000f00 */
.L_x_124:
[----:B-1----:R1:W2:Y:S02]  /*8b90*/  SYNCS.PHASECHK.TRANS64.TRYWAIT P0, [R2+URZ+0x80], R5 ;  /* 0x00008005020075a7 */ /* 0x0022a400080011ff */
[----:B--2---:R-:W-:Y:S05]  /*8ba0*/  @!P0 NANOSLEEP.SYNCS 0x989680 ;  /* 0x009896800000895d */ /* 0x004fea0003900000 */
[----:B------:R-:W2:Y:S02]  /*8bb0*/  @!P0 SYNCS.PHASECHK.TRANS64 P0, [R2+URZ+0x80], R5 ;  /* 0x00008005020085a7 */ /* 0x000ea400080010ff */
[----:B--2---:R-:W-:Y:S05]  /*8bc0*/  @!P0 BRA `(.L_x_124) ;  /* 0xfffffffc00f08947 */ /* 0x004fea000383ffff */
[----:B------:R-:W-:Y:S05]  /*8bd0*/  BRA `(.L_x_125) ;  /* 0xffffff9c00b07947 */ /* 0x000fea000383ffff */
.L_x_50:
[----:B-1----:R1:W2:Y:S02]  /*8be0*/  SYNCS.PHASECHK.TRANS64.TRYWAIT P1, [R2+URZ+0x70], R5 ;  /* 0x00007005020075a7 */ /* 0x0022a400080211ff */
[----:B--2---:R-:W-:Y:S05]  /*8bf0*/  @!P1 NANOSLEEP.SYNCS 0x989680 ;  /* 0x009896800000995d */ /* 0x004fea0003900000 */
[----:B------:R-:W2:Y:S02]  /*8c00*/  @!P1 SYNCS.PHASECHK.TRANS64 P1, [R2+URZ+0x70], R5 ;  /* 0x00007005020095a7 */ /* 0x000ea400080210ff */
[----:B--2---:R-:W-:Y:S05]  /*8c10*/  @!P1 BRA `(.L_x_50) ;  /* 0xfffffffc00f09947 */ /* 0x004fea000383ffff */
[----:B------:R-:W-:Y:S05]  /*8c20*/  BRA `(.L_x_126) ;  /* 0xffffff9c00e07947 */ /* 0x000fea000383ffff */
.L_x_53:
[----:B------:R-:W-:-:S07]  /*8c30*/  MOV R0, UR4 ;  /* 0x0000000400007c02 */ /* 0x000fce0008000f00 */
.L_x_127:
[----:B-1----:R1:W2:Y:S02]  /*8c40*/  SYNCS.PHASECHK.TRANS64.TRYWAIT P0, [R0+URZ+0x80], R3 ;  /* 0x00008003000075a7 */ /* 0x0022a400080011ff */
[----:B--2---:R-:W-:Y:S05]  /*8c50*/  @!P0 NANOSLEEP.SYNCS 0x989680 ;  /* 0x009896800000895d */ /* 0x004fea0003900000 */
[----:B------:R-:W2:Y:S02]  /*8c60*/  @!P0 SYNCS.PHASECHK.TRANS64 P0, [R0+URZ+0x80], R3 ;  /* 0x00008003000085a7 */ /* 0x000ea400080010ff */
[----:B--2---:R-:W-:Y:S05]  /*8c70*/  @!P0 BRA `(.L_x_127) ;  /* 0xfffffffc00f08947 */ /* 0x004fea000383ffff */
[----:B------:R-:W-:Y:S05]  /*8c80*/  BRA `(.L_x_52) ;  /* 0xffffffa000347947 */ /* 0x000fea000383ffff */
.L_x_60:
[----:B-1----:R1:W2:Y:S02]  /*8c90*/  SYNCS.PHASECHK.TRANS64.TRYWAIT P1, [R0+URZ+0x70], R5 ;  /* 0x00007005000075a7 */ /* 0x0022a400080211ff */
[----:B--2---:R-:W-:Y:S05]  /*8ca0*/  @!P1 NANOSLEEP.SYNCS 0x989680 ;  /* 0x009896800000995d */ /* 0x004fea0003900000 */
[----:B------:R-:W2:Y:S02]  /*8cb0*/  @!P1 SYNCS.PHASECHK.TRANS64 P1, [R0+URZ+0x70], R5 ;  /* 0x00007005000095a7 */ /* 0x000ea400080210ff */
[----:B--2---:R-:W-:Y:S05]  /*8cc0*/  @!P1 BRA `(.L_x_60) ;  /* 0xfffffffc00f09947 */ /* 0x004fea000383ffff */
[----:B------:R-:W-:Y:S05]  /*8cd0*/  BRA `(.L_x_128) ;  /* 0xffffffa400a87947 */ /* 0x000fea000383ffff */
.L_x_61:
[----:B------:R-:W-:-:S07]  /*8ce0*/  MOV R3, UR30 ;  /* 0x0000001e00037c02 */ /* 0x000fce0008000f00 */
.L_x_129:
[----:B-1----:R1:W2:Y:S02]  /*8cf0*/  SYNCS.PHASECHK.TRANS64.TRYWAIT P0, [R3+URZ+0xb0], R0 ;  /* 0x0000b000030075a7 */ /* 0x0022a400080011ff */
[----:B--2---:R-:W-:Y:S05]  /*8d00*/  @!P0 NANOSLEEP.SYNCS 0x989680 ;  /* 0x009896800000895d */ /* 0x004fea0003900000 */
[----:B------:R-:W2:Y:S02]  /*8d10*/  @!P0 SYNCS.PHASECHK.TRANS64 P0, [R3+URZ+0xb0], R0 ;  /* 0x0000b000030085a7 */ /* 0x000ea400080010ff */
[----:B--2---:R-:W-:Y:S05]  /*8d20*/  @!P0 BRA `(.L_x_129) ;  /* 0xfffffffc00f08947 */ /* 0x004fea000383ffff */
[----:B------:R-:W-:Y:S05]  /*8d30*/  BRA `(.L_x_130) ;  /* 0xffffffa400e07947 */ /* 0x000fea000383ffff */
.L_x_64:
[----:B------:R-:W-:Y:S07]  /*8d40*/  MOV R0, UR5 ;  /* 0x0000000500007c02 */ /* 0x000fee0008000f00 */
.L_x_131:
[----:B-1----:R1:W2:Y:S02]  /*8d50*/  SYNCS.PHASECHK.TRANS64.TRYWAIT P0, [R0+URZ], R3 ;  /* 0x00000003000075a7 */ /* 0x0022a400080011ff */
[----:B--2---:R-:W-:Y:S05]  /*8d60*/  @!P0 NANOSLEEP.SYNCS 0x989680 ;  /* 0x009896800000895d */ /* 0x004fea0003900000 */
[----:B------:R-:W2:Y:S02]  /*8d70*/  @!P0 SYNCS.PHASECHK.TRANS64 P0, [R0+URZ], R3 ;  /* 0x00000003000085a7 */ /* 0x000ea400080010ff */
[----:B--2---:R-:W-:Y:S05]  /*8d80*/  @!P0 BRA `(.L_x_131) ;  /* 0xfffffffc00f08947 */ /* 0x004fea000383ffff */
[----:B------:R-:W-:Y:S05]  /*8d90*/  BRA `(.L_x_63) ;  /* 0xffffffa400fc7947 */ /* 0x000fea000383ffff */
.L_x_67:
[----:B------:R-:W-:-:S07]  /*8da0*/  MOV R0, UR4 ;  /* 0x0000000400007c02 */ /* 0x000fce0008000f00 */
.L_x_132:
[----:B--2---:R2:W4:Y:S02]  /*8db0*/  SYNCS.PHASECHK.TRANS64.TRYWAIT P0, [R0+URZ], R3 ;  /* 0x00000003000075a7 */ /* 0x00452400080011ff */
[----:B----4-:R-:W-:Y:S05]  /*8dc0*/  @!P0 NANOSLEEP.SYNCS 0x989680 ;  /* 0x009896800000895d */ /* 0x010fea0003900000 */
[----:B------:R-:W4:Y:S02]  /*8dd0*/  @!P0 SYNCS.PHASECHK.TRANS64 P0, [R0+URZ], R3 ;  /* 0x00000003000085a7 */ /* 0x000f2400080010ff */
[----:B----4-:R-:W-:Y:S05]  /*8de0*/  @!P0 BRA `(.L_x_132) ;  /* 0xfffffffc00f08947 */ /* 0x010fea000383ffff */
[----:B------:R-:W-:Y:S05]  /*8df0*/  BRA `(.L_x_133) ;  /* 0xffffffa800d87947 */ /* 0x000fea000383ffff */
.L_x_68:
[----:B------:R-:W-:-:S07]  /*8e00*/  MOV R0, UR5 ;  /* 0x0000000500007c02 */ /* 0x000fce0008000f00 */
.L_x_134:
[----:B-1----:R1:W2:Y:S02]  /*8e10*/  SYNCS.PHASECHK.TRANS64.TRYWAIT P0, [R0+URZ], R3 ;  /* 0x00000003000075a7 */ /* 0x0022a400080011ff */
[----:B--2---:R-:W-:Y:S05]  /*8e20*/  @!P0 NANOSLEEP.SYNCS 0x989680 ;  /* 0x009896800000895d */ /* 0x004fea0003900000 */
[----:B------:R-:W2:Y:S02]  /*8e30*/  @!P0 SYNCS.PHASECHK.TRANS64 P0, [R0+URZ], R3 ;  /* 0x00000003000085a7 */ /* 0x000ea400080010ff */
[----:B--2---:R-:W-:Y:S05]  /*8e40*/  @!P0 BRA `(.L_x_134) ;  /* 0xfffffffc00f08947 */ /* 0x004fea000383ffff */
[----:B------:R-:W-:Y:S05]  /*8e50*/  BRA `(.L_x_135) ;  /* 0xffffffa800e47947 */ /* 0x000fea000383ffff */
.L_x_69:
[----:B------:R-:W-:-:S07]  /*8e60*/  MOV R0, UR5 ;  /* 0x0000000500007c02 */ /* 0x000fce0008000f00 */
.L_x_136:
[----:B-1----:R1:W2:Y:S02]  /*8e70*/  SYNCS.PHASECHK.TRANS64.TRYWAIT P0, [R0+URZ], R3 ;  /* 0x00000003000075a7 */ /* 0x0022a400080011ff */
[----:B--2---:R-:W-:Y:S05]  /*8e80*/  @!P0 NANOSLEEP.SYNCS 0x989680 ;  /* 0x009896800000895d */ /* 0x004fea0003900000 */
[----:B------:R-:W2:Y:S02]  /*8e90*/  @!P0 SYNCS.PHASECHK.TRANS64 P0, [R0+URZ], R3 ;  /* 0x00000003000085a7 */ /* 0x000ea400080010ff */
[----:B--2---:R-:W-:Y:S05]  /*8ea0*/  @!P0 BRA `(.L_x_136) ;  /* 0xfffffffc00f08947 */ /* 0x004fea000383ffff */
[----:B------:R-:W-:Y:S05]  /*8eb0*/  BRA `(.L_x_137) ;  /* 0xffffffa800f07947 */ /* 0x000fea000383ffff */
.L_x_70:
[----:B------:R-:W-:-:S07]  /*8ec0*/  MOV R0, UR4 ;  /* 0x0000000400007c02 */ /* 0x000fce0008000f00 */
.L_x_138:
[----:B-1----:R1:W2:Y:S02]  /*8ed0*/  SYNCS.PHASECHK.TRANS64.TRYWAIT P0, [R0+URZ], R3 ;  /* 0x00000003000075a7 */ /* 0x0022a400080011ff */
[----:B--2---:R-:W-:Y:S05]  /*8ee0*/  @!P0 NANOSLEEP.SYNCS 0x989680 ;  /* 0x009896800000895d */ /* 0x004fea0003900000 */
[----:B------:R-:W2:Y:S02]  /*8ef0*/  @!P0 SYNCS.PHASECHK.TRANS64 P0, [R0+URZ], R3 ;  /* 0x00000003000085a7 */ /* 0x000ea400080010ff */
[----:B--2---:R-:W-:Y:S05]  /*8f00*/  @!P0 BRA `(.L_x_138) ;  /* 0xfffffffc00f08947 */ /* 0x004fea000383ffff */
[----:B------:R-:W-:Y:S05]  /*8f10*/  BRA `(.L_x_139) ;  /* 0xffffffa800fc7947 */ /* 0x000fea000383ffff */
.L_x_75:
[----:B--2---:R2:W3:Y:S02]  /*8f20*/  SYNCS.PHASECHK.TRANS64.TRYWAIT P0, [R12+URZ+0x70], R9 ;  /* 0x000070090c0075a7 */ /* 0x0044e400080011ff */
[----:B---3--:R-:W-:Y:S05]  /*8f30*/  @!P0 NANOSLEEP.SYNCS 0x989680 ;  /* 0x009896800000895d */ /* 0x008fea0003900000 */
[----:B------:R-:W3:Y:S02]  /*8f40*/  @!P0 SYNCS.PHASECHK.TRANS64 P0, [R12+URZ+0x70], R9 ;  /* 0x000070090c0085a7 */ /* 0x000ee400080010ff */
[----:B---3--:R-:W-:Y:S05]  /*8f50*/  @!P0 BRA `(.L_x_75) ;  /* 0xfffffffc00f08947 */ /* 0x008fea000383ffff */
[----:B------:R-:W-:Y:S05]  /*8f60*/  BRA `(.L_x_140) ;  /* 0xffffffb000147947 */ /* 0x000fea000383ffff */
.L_x_78:
[----:B------:R-:W-:Y:S07]  /*8f70*/  MOV R0, UR21 ;  /* 0x0000001500007c02 */ /* 0x000fee0008000f00 */
.L_x_141:
[----:B--2---:R2:W3:Y:S02]  /*8f80*/  SYNCS.PHASECHK.TRANS64.TRYWAIT P2, [R0+URZ+0x68], R11 ;  /* 0x0000680b000075a7 */ /* 0x0044e400080411ff */
[----:B---3--:R-:W-:Y:S05]  /*8f90*/  @!P2 NANOSLEEP.SYNCS 0x989680 ;  /* 0x009896800000a95d */ /* 0x008fea0003900000 */
[----:B------:R-:W3:Y:S02]  /*8fa0*/  @!P2 SYNCS.PHASECHK.TRANS64 P2, [R0+URZ+0x68], R11 ;  /* 0x0000680b0000a5a7 */ /* 0x000ee400080410ff */
[----:B---3--:R-:W-:Y:S05]  /*8fb0*/  @!P2 BRA `(.L_x_141) ;  /* 0xfffffffc00f0a947 */ /* 0x008fea000383ffff */
[----:B------:R-:W-:Y:S05]  /*8fc0*/  BRA `(.L_x_77) ;  /* 0xffffffb4007c7947 */ /* 0x000fea000383ffff */
.L_x_81:
[----:B--2---:R-:W-:Y:S07]  /*8fd0*/  MOV R0, UR21 ;  /* 0x0000001500007c02 */ /* 0x004fee0008000f00 */
.L_x_142:
[----:B--2---:R2:W3:Y:S02]  /*8fe0*/  SYNCS.PHASECHK.TRANS64.TRYWAIT P0, [R0+URZ+0x50], R9 ;  /* 0x00005009000075a7 */ /* 0x0044e400080011ff */
[----:B---3--:R-:W-:Y:S05]  /*8ff0*/  @!P0 NANOSLEEP.SYNCS 0x989680 ;  /* 0x009896800000895d */ /* 0x008fea0003900000 */
[----:B------:R-:W3:Y:S02]  /*9000*/  @!P0 SYNCS.PHASECHK.TRANS64 P0, [R0+URZ+0x50], R9 ;  /* 0x00005009000085a7 */ /* 0x000ee400080010ff */
[----:B---3--:R-:W-:Y:S05]  /*9010*/  @!P0 BRA `(.L_x_142) ;  /* 0xfffffffc00f08947 */ /* 0x008fea000383ffff */
[----:B------:R-:W-:Y:S05]  /*9020*/  BRA `(.L_x_143) ;  /* 0xffffffb400d87947 */ /* 0x000fea000383ffff */
.L_x_82:
[----:B------:R-:W-:Y:S07]  /*9030*/  MOV R0, UR21 ;  /* 0x0000001500007c02 */ /* 0x000fee0008000f00 */
.L_x_144:
[----:B--2---:R2:W3:Y:S02]  /*9040*/  SYNCS.PHASECHK.TRANS64.TRYWAIT P0, [R0+URZ+0x58], R9 ;  /* 0x00005809000075a7 */ /* 0x0044e400080011ff */
[----:B---3--:R-:W-:Y:S05]  /*9050*/  @!P0 NANOSLEEP.SYNCS 0x989680 ;  /* 0x009896800000895d */ /* 0x008fea0003900000 */
[----:B------:R-:W3:Y:S02]  /*9060*/  @!P0 SYNCS.PHASECHK.TRANS64 P0, [R0+URZ+0x58], R9 ;  /* 0x00005809000085a7 */ /* 0x000ee400080010ff */
[----:B---3--:R-:W-:Y:S05]  /*9070*/  @!P0 BRA `(.L_x_144) ;  /* 0xfffffffc00f08947 */ /* 0x008fea000383ffff */
[----:B------:R-:W-:Y:S05]  /*9080*/  BRA `(.L_x_145) ;  /* 0xffffffb800147947 */ /* 0x000fea000383ffff */
.L_x_84:
[----:B------:R-:W-:-:S07]  /*9090*/  MOV R0, UR21 ;  /* 0x0000001500007c02 */ /* 0x000fce0008000f00 */
.L_x_146:
[----:B---3--:R3:W4:Y:S02]  /*90a0*/  SYNCS.PHASECHK.TRANS64.TRYWAIT P0, [R0+URZ+0x50], R3 ;  /* 0x00005003000075a7 */ /* 0x00872400080011ff */
[----:B----4-:R-:W-:Y:S05]  /*90b0*/  @!P0 NANOSLEEP.SYNCS 0x989680 ;  /* 0x009896800000895d */ /* 0x010fea0003900000 */
[----:B------:R-:W4:Y:S02]  /*90c0*/  @!P0 SYNCS.PHASECHK.TRANS64 P0, [R0+URZ+0x50], R3 ;  /* 0x00005003000085a7 */ /* 0x000f2400080010ff */
[----:B----4-:R-:W-:Y:S05]  /*90d0*/  @!P0 BRA `(.L_x_146) ;  /* 0xfffffffc00f08947 */ /* 0x010fea000383ffff */
[----:B------:R-:W-:Y:S05]  /*90e0*/  BRA `(.L_x_147) ;  /* 0xffffffb800887947 */ /* 0x000fea000383ffff */
.L_x_86:
[----:B-1----:R1:W2:Y:S02]  /*90f0*/  SYNCS.PHASECHK.TRANS64.TRYWAIT P0, [R3+URZ+0x70], R0 ;  /* 0x00007000030075a7 */ /* 0x0022a400080011ff */
[----:B--2---:R-:W-:Y:S05]  /*9100*/  @!P0 NANOSLEEP.SYNCS 0x989680 ;  /* 0x009896800000895d */ /* 0x004fea0003900000 */
[----:B------:R-:W2:Y:S02]  /*9110*/  @!P0 SYNCS.PHASECHK.TRANS64 P0, [R3+URZ+0x70], R0 ;  /* 0x00007000030085a7 */ /* 0x000ea400080010ff */
[----:B--2---:R-:W-:Y:S05]  /*9120*/  @!P0 BRA `(.L_x_86) ;  /* 0xfffffffc00f08947 */ /* 0x004fea000383ffff */
[----:B------:R-:W-:Y:S05]  /*9130*/  BRA `(.L_x_148) ;  /* 0xffffffbc00487947 */ /* 0x000fea000383ffff */
.L_x_97:
[----:B-1----:R1:W2:Y:S02]  /*9140*/  SYNCS.PHASECHK.TRANS64.TRYWAIT P1, [R3+URZ+0x40], R0 ;  /* 0x00004000030075a7 */ /* 0x0022a400080211ff */
[----:B--2---:R-:W-:Y:S05]  /*9150*/  @!P1 NANOSLEEP.SYNCS 0x989680 ;  /* 0x009896800000995d */ /* 0x004fea0003900000 */
[----:B------:R-:W2:Y:S02]  /*9160*/  @!P1 SYNCS.PHASECHK.TRANS64 P1, [R3+URZ+0x40], R0 ;  /* 0x00004000030095a7 */ /* 0x000ea400080210ff */
[----:B--2---:R-:W-:Y:S05]  /*9170*/  @!P1 BRA `(.L_x_97) ;  /* 0xfffffffc00f09947 */ /* 0x004fea000383ffff */
[----:B------:R-:W-:Y:S05]  /*9180*/  BRA `(.L_x_96) ;  /* 0xffffffc800c47947 */ /* 0x000fea000383ffff */
.L_x_99:
[----:B--2---:R2:W4:Y:S02]  /*9190*/  SYNCS.PHASECHK.TRANS64.TRYWAIT P0, [R186+URZ+0x90], R5 ;  /* 0x00009005ba0075a7 */ /* 0x00452400080011ff */
[----:B----4-:R-:W-:Y:S05]  /*91a0*/  @!P0 NANOSLEEP.SYNCS 0x989680 ;  /* 0x009896800000895d */ /* 0x010fea0003900000 */
[----:B------:R-:W4:Y:S02]  /*91b0*/  @!P0 SYNCS.PHASECHK.TRANS64 P0, [R186+URZ+0x90], R5 ;  /* 0x00009005ba0085a7 */ /* 0x000f2400080010ff */
[----:B----4-:R-:W-:Y:S05]  /*91c0*/  @!P0 BRA `(.L_x_99) ;  /* 0xfffffffc00f08947 */ /* 0x010fea000383ffff */
[----:B------:R-:W-:Y:S05]  /*91d0*/  BRA `(.L_x_98) ;  /* 0xffffffcc00207947 */ /* 0x000fea000383ffff */
.L_x_108:
[----:B--2---:R2:W3:Y:S02]  /*91e0*/  SYNCS.PHASECHK.TRANS64.TRYWAIT P0, [R193+URZ+0x40], R0 ;  /* 0x00004000c10075a7 */ /* 0x0044e400080011ff */
[----:B---3--:R-:W-:Y:S05]  /*91f0*/  @!P0 NANOSLEEP.SYNCS 0x989680 ;  /* 0x009896800000895d */ /* 0x008fea0003900000 */
[----:B------:R-:W3:Y:S02]  /*9200*/  @!P0 SYNCS.PHASECHK.TRANS64 P0, [R193+URZ+0x40], R0 ;  /* 0x00004000c10085a7 */ /* 0x000ee400080010ff */
[----:B---3--:R-:W-:Y:S05]  /*9210*/  @!P0 BRA `(.L_x_108) ;  /* 0xfffffffc00f08947 */ /* 0x008fea000383ffff */
[----:B------:R-:W-:Y:S05]  /*9220*/  BRA `(.L_x_107) ;  /* 0xffffffe0002c7947 */ /* 0x000fea000383ffff */
        .weak           $__internal_0_$__cuda_sm10x_tcgen05_guardrail_trap_col_being_dealloced_not_returned_by_alloc
        .type           $__internal_0_$__cuda_sm10x_tcgen05_guardrail_trap_col_being_dealloced_not_returned_by_alloc,@function
        .size           $__internal_0_$__cuda_sm10x_tcgen05_guardrail_trap_col_being_dealloced_not_returned_by_alloc,($__internal_1_$__cuda_sm10x_tcgen05_guardrail_trap_phase_invalid_during_alloc - $__internal_0_$__cuda_sm10x_tcgen05_guardrail_trap_col_being_dealloced_not_returned_by_alloc)
$__internal_0_$__cuda_sm10x_tcgen05_guardrail_trap_col_being_dealloced_not_returned_by_alloc:
[----:B------:R-:W-:Y:S05]  /*9230*/  BPT.TRAP 0x1 ;  /* 0x000000040000795c */ /* 0x000fea0000300000 */
[----:B------:R-:W-:-:S04]  /*9240*/  HFMA2 R3, -RZ, RZ, 0, 0 ;  /* 0x00000000ff037431 */ /* 0x000fc800000001ff */
[----:B------:R-:W-:Y:S05]  /*9250*/  RET.REL.NODEC R2 `(_ZN7cutlass13device_kernelINS_4gemm6kernel13GemmUniversalIN4cute5tupleIJiiiiEEENS1_10collective13CollectiveMmaINS1_35MainloopSm100TmaUmmaWarpSpecializedILi4ELi2ELi4ENS5_IJNS4_1CILi1EEENSA_ILi2EEESB_EEEEENS5_IJNSA_ILi128EEESF_SF_EEENS_12float_e4m3_tENS5_IJlSB_lEEESH_SI_NS4_8TiledMMAINS4_8MMA_AtomIJNS4_10MMA_TraitsINS4_19SM100_MMA_F8F6F4_SSEJSH_SH_fSF_SF_NS4_17integral_constantINS4_4UMMA5MajorELSP_0EEESQ_NSN_INSO_7ScaleInELSR_0EEESS_EEEEEENS4_6LayoutINS5_IJSB_SB_SB_EEENS5_IJNSA_ILi0EEESX_SX_EEEEENS5_IJNS4_10UnderscoreES10_S10_EEEEENS4_23SM90_TMA_LOAD_MULTICASTENS4_14ComposedLayoutINS4_7SwizzleILi3ELi4ELi3EEENS4_18smem_ptr_flag_bitsILi8EEENSV_INS5_IJNSA_ILi8EEESF_EEENS5_IJSF_SB_EEEEEEEvNS4_8identityENS4_13SM90_TMA_LOADES1D_vS1E_EENS_8epilogue10collective18CollectiveEpilogueINS1H_23Sm100TmaWarpSpecializedILi2ELi2ELi64ELb0ELb0EEEJSG_NS5_IJNSV_ISF_SB_EENSV_INSA_ILi64EEESB_EEEEESH_SI_SH_SI_NS1H_6fusion15FusionCallbacksIS1L_NS1Q_17LinearCombinationISH_fSH_fLNS_15FloatRoundStyleE2EEESG_S1P_JEEENS4_5SM1004TMEM4LOAD26SM100_TMEM_LOAD_32dp32b64xES1F_NS14_INS15_ILi2ELi4ELi3EEES18_NSV_INS5_IJS19_S1N_EEENS5_IJS1N_SB_EEEEEEENS4_39AutoVectorizingCopyWithAssumedAlignmentILi128EEENS4_14SM90_TMA_STOREES24_S26_S26_EEEvvEEEEvNT_6ParamsE) ;  /* 0xffffff6c02687950 */ /* 0x000fea0003c3ffff */
        .weak           $__internal_1_$__cuda_sm10x_tcgen05_guardrail_trap_phase_invalid_during_alloc
        .type           $__internal_1_$__cuda_sm10x_tcgen05_guardrail_trap_phase_invalid_during_alloc,@function
        .size           $__internal_1_$__cuda_sm10x_tcgen05_guardrail_trap_phase_invalid_during_alloc,($__internal_2_$__cuda_sm10x_tcgen05_guardrail_trap_unallocated_columns_being_dealloced - $__internal_1_$__cuda_sm10x_tcgen05_guardrail_trap_phase_invalid_during_alloc)
$__internal_1_$__cuda_sm10x_tcgen05_guardrail_trap_phase_invalid_during_alloc:
[----:B------:R-:W-:Y:S05]  /*9260*/  BPT.TRAP 0x1 ;  /* 0x000000040000795c */ /* 0x000fea0000300000 */
[----:B------:R-:W-:-:S04]  /*9270*/  MOV R5, 0x0 ;  /* 0x0000000000057802 */ /* 0x000fc80000000f00 */
[----:B------:R-:W-:Y:S05]  /*9280*/  RET.REL.NODEC R4 `(_ZN7cutlass13device_kernelINS_4gemm6kernel13GemmUniversalIN4cute5tupleIJiiiiEEENS1_10collective13CollectiveMmaINS1_35MainloopSm100TmaUmmaWarpSpecializedILi4ELi2ELi4ENS5_IJNS4_1CILi1EEENSA_ILi2EEESB_EEEEENS5_IJNSA_ILi128EEESF_SF_EEENS_12float_e4m3_tENS5_IJlSB_lEEESH_SI_NS4_8TiledMMAINS4_8MMA_AtomIJNS4_10MMA_TraitsINS4_19SM100_MMA_F8F6F4_SSEJSH_SH_fSF_SF_NS4_17integral_constantINS4_4UMMA5MajorELSP_0EEESQ_NSN_INSO_7ScaleInELSR_0EEESS_EEEEEENS4_6LayoutINS5_IJSB_SB_SB_EEENS5_IJNSA_ILi0EEESX_SX_EEEEENS5_IJNS4_10UnderscoreES10_S10_EEEEENS4_23SM90_TMA_LOAD_MULTICASTENS4_14ComposedLayoutINS4_7SwizzleILi3ELi4ELi3EEENS4_18smem_ptr_flag_bitsILi8EEENSV_INS5_IJNSA_ILi8EEESF_EEENS5_IJSF_SB_EEEEEEEvNS4_8identityENS4_13SM90_TMA_LOADES1D_vS1E_EENS_8epilogue10collective18CollectiveEpilogueINS1H_23Sm100TmaWarpSpecializedILi2ELi2ELi64ELb0ELb0EEEJSG_NS5_IJNSV_ISF_SB_EENSV_INSA_ILi64EEESB_EEEEESH_SI_SH_SI_NS1H_6fusion15FusionCallbacksIS1L_NS1Q_17LinearCombinationISH_fSH_fLNS_15FloatRoundStyleE2EEESG_S1P_JEEENS4_5SM1004TMEM4LOAD26SM100_TMEM_LOAD_32dp32b64xES1F_NS14_INS15_ILi2ELi4ELi3EEES18_NSV_INS5_IJS19_S1N_EEENS5_IJS1N_SB_EEEEEEENS4_39AutoVectorizingCopyWithAssumedAlignmentILi128EEENS4_14SM90_TMA_STOREES24_S26_S26_EEEvvEEEEvNT_6ParamsE) ;  /* 0xffffff6c045c7950 */ /* 0x000fea0003c3ffff */
        .weak           $__internal_2_$__cuda_sm10x_tcgen05_guardrail_trap_unallocated_columns_being_dealloced
        .type           $__internal_2_$__cuda_sm10x_tcgen05_guardrail_trap_unallocated_columns_being_dealloced,@function
        .size           $__internal_2_$__cuda_sm10x_tcgen05_guardrail_trap_unallocated_columns_being_dealloced,(.L_x_150 - $__internal_2_$__cuda_sm10x_tcgen05_guardrail_trap_unallocated_columns_being_dealloced)
$__internal_2_$__cuda_sm10x_tcgen05_guardrail_trap_unallocated_columns_being_dealloced:
[----:B------:R-:W-:Y:S05]  /*9290*/  BPT.TRAP 0x1 ;  /* 0x000000040000795c */ /* 0x000fea0000300000 */
[----:B------:R-:W-:-:S04]  /*92a0*/  HFMA2 R3, -RZ, RZ, 0, 0 ;  /* 0x00000000ff037431 */ /* 0x000fc800000001ff */
[----:B------:R-:W-:Y:S05]  /*92b0*/  RET.REL.NODEC R2 `(_ZN7cutlass13device_kernelINS_4gemm6kernel13GemmUniversalIN4cute5tupleIJiiiiEEENS1_10collective13CollectiveMmaINS1_35MainloopSm100TmaUmmaWarpSpecializedILi4ELi2ELi4ENS5_IJNS4_1CILi1EEENSA_ILi2EEESB_EEEEENS5_IJNSA_ILi128EEESF_SF_EEENS_12float_e4m3_tENS5_IJlSB_lEEESH_SI_NS4_8TiledMMAINS4_8MMA_AtomIJNS4_10MMA_TraitsINS4_19SM100_MMA_F8F6F4_SSEJSH_SH_fSF_SF_NS4_17integral_constantINS4_4UMMA5MajorELSP_0EEESQ_NSN_INSO_7ScaleInELSR_0EEESS_EEEEEENS4_6LayoutINS5_IJSB_SB_SB_EEENS5_IJNSA_ILi0EEESX_SX_EEEEENS5_IJNS4_10UnderscoreES10_S10_EEEEENS4_23SM90_TMA_LOAD_MULTICASTENS4_14ComposedLayoutINS4_7SwizzleILi3ELi4ELi3EEENS4_18smem_ptr_flag_bitsILi8EEENSV_INS5_IJNSA_ILi8EEESF_EEENS5_IJSF_SB_EEEEEEEvNS4_8identityENS4_13SM90_TMA_LOADES1D_vS1E_EENS_8epilogue10collective18CollectiveEpilogueINS1H_23Sm100TmaWarpSpecializedILi2ELi2ELi64ELb0ELb0EEEJSG_NS5_IJNSV_ISF_SB_EENSV_INSA_ILi64EEESB_EEEEESH_SI_SH_SI_NS1H_6fusion15FusionCallbacksIS1L_NS1Q_17LinearCombinationISH_fSH_fLNS_15FloatRoundStyleE2EEESG_S1P_JEEENS4_5SM1004TMEM4LOAD26SM100_TMEM_LOAD_32dp32b64xES1F_NS14_INS15_ILi2ELi4ELi3EEES18_NSV_INS5_IJS19_S1N_EEENS5_IJS1N_SB_EEEEEEENS4_39AutoVectorizingCopyWithAssumedAlignmentILi128EEENS4_14SM90_TMA_STOREES24_S26_S26_EEEvvEEEEvNT_6ParamsE) ;  /* 0xffffff6c02507950 */ /* 0x000fea0003c3ffff */
.L_x_149:
[----:B------:R-:W-:-:S00]  /*92c0*/  BRA `(.L_x_149) ;  /* 0xfffffffc00fc7947 */ /* 0x000fc0000383ffff */
[----:B------:R-:W-:-:S00]  /*92d0*/  NOP ;  /* 0x0000000000007918 */ /* 0x000fc00000000000 */
        /* <DEDUP_REMOVED lines=10> */
.L_x_150:


//--------------------- .nv.global.init           --------------------------
	.section	.nv.global.init,"aw",@progbits
.nv.global.init:
	.type		$str$27,@object
	.size		$str$27,($str$28 - $str$27)
$str$27:
        /*0000*/ 	.byte	0x28, 0x61, 0x64, 0x64, 0x72, 0x65, 0x73, 0x73, 0x20, 0x26, 0x20, 0x6d, 0x61, 0x73, 0x6b, 0x29
        /*0010*/ 	.byte	0x20, 0x3d, 0x3d, 0x20, 0x30, 0x00
	.type		$str$28,@object
	.size		$str$28,($str$26 - $str$28)
$str$28:
        /*0016*/ 	.byte	0x2f, 0x74, 0x6d, 0x70, 0x2f, 0x63, 0x75, 0x74, 0x6c, 0x61, 0x73, 0x73, 0x5f, 0x73, 0x77, 0x65
        /*0026*/ 	.byte	0x65, 0x70, 0x5f, 0x73, 0x72, 0x63, 0x2f, 0x69, 0x6e, 0x63, 0x6c, 0x75, 0x64, 0x65, 0x2f, 0x63
        /*0036*/ 	.byte	0x75, 0x74, 0x65, 0x2f, 0x70, 0x6f, 0x69, 0x6e, 0x74, 0x65, 0x72, 0x5f, 0x66, 0x6c, 0x61, 0x67
        /*0046*/ 	.byte	0x67, 0x65, 0x64, 0x2e, 0x68, 0x70, 0x70, 0x00
	.type		$str$26,@object
	.size		$str$26,($str$25 - $str$26)
$str$26:
        /*004e*/ 	.byte	0x2f, 0x74, 0x6d, 0x70, 0x2f, 0x63, 0x75, 0x74, 0x6c, 0x61, 0x73, 0x73, 0x5f, 0x73, 0x77, 0x65
        /*005e*/ 	.byte	0x65, 0x70, 0x5f, 0x73, 0x72, 0x63, 0x2f, 0x69, 0x6e, 0x63, 0x6c, 0x75, 0x64, 0x65, 0x2f, 0x63
        /*006e*/ 	.byte	0x75, 0x74, 0x65, 0x2f, 0x61, 0x74, 0x6f, 0x6d, 0x2f, 0x63, 0x6f, 0x70, 0x79, 0x5f, 0x74, 0x72
        /*007e*/ 	.byte	0x61, 0x69, 0x74, 0x73, 0x5f, 0x73, 0x6d, 0x31, 0x30, 0x30, 0x2e, 0x68, 0x70, 0x70, 0x00
	.type		$str$25,@object
	.size		$str$25,(__unnamed_1 - $str$25)
$str$25:
        /*008d*/ 	.byte	0x28, 0x28, 0x75, 0x69, 0x6e, 0x74, 0x33, 0x32, 0x5f, 0x74, 0x28, 0x74, 0x68, 0x72, 0x65, 0x61
        /*009d*/ 	.byte	0x64, 0x49, 0x64, 0x78, 0x2e, 0x78, 0x29, 0x20, 0x2f, 0x20, 0x33, 0x32, 0x29, 0x20, 0x25, 0x20
        /*00ad*/ 	.byte	0x34, 0x29, 0x20, 0x3d, 0x3d, 0x20, 0x28, 0x28, 0x28, 0x74, 0x6d, 0x65, 0x6d, 0x5f, 0x61, 0x64
        /*00bd*/ 	.byte	0x64, 0x72, 0x20, 0x3e, 0x3e, 0x20, 0x31, 0x36, 0x29, 0x20, 0x2f, 0x20, 0x33, 0x32, 0x29, 0x20
        /*00cd*/ 	.byte	0x25, 0x20, 0x34, 0x29, 0x00
	.type		__unnamed_1,@object
	.size		__unnamed_1,(__unnamed_2 - __unnamed_1)
__unnamed_1:
        /*00d2*/ 	.byte	0x61, 0x75, 0x74, 0x6f, 0x20, 0x63, 0x75, 0x74, 0x65, 0x3a, 0x3a, 0x61, 0x73, 0x5f, 0x70, 0x6f
        /* <DEDUP_REMOVED lines=24> */
        /*0262*/ 	.byte	0x43, 0x3c, 0x38, 0x31, 0x39, 0x32, 0x3e, 0x3e, 0x3e, 0x3e, 0x5d, 0x00
	.type		__unnamed_2,@object
	.size		__unnamed_2,(.L_2 - __unnamed_2)
__unnamed_2:
        /* <DEDUP_REMOVED lines=42> */
        /*050e*/ 	.byte	0x3e, 0x3e, 0x3e, 0x3e, 0x5d, 0x00
.L_2:


//--------------------- .nv.shared._ZN7cutlass13device_kernelINS_4gemm6kernel13GemmUniversalIN4cute5tupleIJiiiiEEENS1_10collective13CollectiveMmaINS1_35MainloopSm100TmaUmmaWarpSpecializedILi4ELi2ELi4ENS5_IJNS4_1CILi1EEENSA_ILi2EEESB_EEEEENS5_IJNSA_ILi128EEESF_SF_EEENS_12float_e4m3_tENS5_IJlSB_lEEESH_SI_NS4_8TiledMMAINS4_8MMA_AtomIJNS4_10MMA_TraitsINS4_19SM100_MMA_F8F6F4_SSEJSH_SH_fSF_SF_NS4_17integral_constantINS4_4UMMA5MajorELSP_0EEESQ_NSN_INSO_7ScaleInELSR_0EEESS_EEEEEENS4_6LayoutINS5_IJSB_SB_SB_EEENS5_IJNSA_ILi0EEESX_SX_EEEEENS5_IJNS4_10UnderscoreES10_S10_EEEEENS4_23SM90_TMA_LOAD_MULTICASTENS4_14ComposedLayoutINS4_7SwizzleILi3ELi4ELi3EEENS4_18smem_ptr_flag_bitsILi8EEENSV_INS5_IJNSA_ILi8EEESF_EEENS5_IJSF_SB_EEEEEEEvNS4_8identityENS4_13SM90_TMA_LOADES1D_vS1E_EENS_8epilogue10collective18CollectiveEpilogueINS1H_23Sm100TmaWarpSpecializedILi2ELi2ELi64ELb0ELb0EEEJSG_NS5_IJNSV_ISF_SB_EENSV_INSA_ILi64EEESB_EEEEESH_SI_SH_SI_NS1H_6fusion15FusionCallbacksIS1L_NS1Q_17LinearCombinationISH_fSH_fLNS_15FloatRoundStyleE2EEESG_S1P_JEEENS4_5SM1004TMEM4LOAD26SM100_TMEM_LOAD_32dp32b64xES1F_NS14_INS15_ILi2ELi4ELi3EEES18_NSV_INS5_IJS19_S1N_EEENS5_IJS1N_SB_EEEEEEENS4_39AutoVectorizingCopyWithAssumedAlignmentILi128EEENS4_14SM90_TMA_STOREES24_S26_S26_EEEvvEEEEvNT_6ParamsE --------------------------
	.section	.nv.shared._ZN7cutlass13device_kernelINS_4gemm6kernel13GemmUniversalIN4cute5tupleIJiiiiEEENS1_10collective13CollectiveMmaINS1_35MainloopSm100TmaUmmaWarpSpecializedILi4ELi2ELi4ENS5_IJNS4_1CILi1EEENSA_ILi2EEESB_EEEEENS5_IJNSA_ILi128EEESF_SF_EEENS_12float_e4m3_tENS5_IJlSB_lEEESH_SI_NS4_8TiledMMAINS4_8MMA_AtomIJNS4_10MMA_TraitsINS4_19SM100_MMA_F8F6F4_SSEJSH_SH_fSF_SF_NS4_17integral_constantINS4_4UMMA5MajorELSP_0EEESQ_NSN_INSO_7ScaleInELSR_0EEESS_EEEEEENS4_6LayoutINS5_IJSB_SB_SB_EEENS5_IJNSA_ILi0EEESX_SX_EEEEENS5_IJNS4_10UnderscoreES10_S10_EEEEENS4_23SM90_TMA_LOAD_MULTICASTENS4_14ComposedLayoutINS4_7SwizzleILi3ELi4ELi3EEENS4_18smem_ptr_flag_bitsILi8EEENSV_INS5_IJNSA_ILi8EEESF_EEENS5_IJSF_SB_EEEEEEEvNS4_8identityENS4_13SM90_TMA_LOADES1D_vS1E_EENS_8epilogue10collective18CollectiveEpilogueINS1H_23Sm100TmaWarpSpecializedILi2ELi2ELi64ELb0ELb0EEEJSG_NS5_IJNSV_ISF_SB_EENSV_INSA_ILi64EEESB_EEEEESH_SI_SH_SI_NS1H_6fusion15FusionCallbacksIS1L_NS1Q_17LinearCombinationISH_fSH_fLNS_15FloatRoundStyleE2EEESG_S1P_JEEENS4_5SM1004TMEM4LOAD26SM100_TMEM_LOAD_32dp32b64xES1F_NS14_INS15_ILi2ELi4ELi3EEES18_NSV_INS5_IJS19_S1N_EEENS5_IJS1N_SB_EEEEEEENS4_39AutoVectorizingCopyWithAssumedAlignmentILi128EEENS4_14SM90_TMA_STOREES24_S26_S26_EEEvvEEEEvNT_6ParamsE,"aw",@nobits
	.sectionflags	@""
	.align	16
	.zero		1024


//--------------------- .nv.shared.reserved.0     --------------------------
	.section	.nv.shared.reserved.0,"aw",@nobits
	.weak		__nv_reservedSMEM_offset_0_alias
	.size		__nv_reservedSMEM_offset_0_alias, 0, 64
	.other		__nv_reservedSMEM_offset_0_alias,@"STO_CUDA_RESERVED_SHARED STV_DEFAULT"
__nv_reservedSMEM_offset_0_alias:
	.zero		0
.nv.shared.reserved.0:
	.zero		64
	.weak		__nv_reservedSMEM_tcgen05_partition
	.type		__nv_reservedSMEM_tcgen05_partition,@object
	.size		__nv_reservedSMEM_tcgen05_partition,(.L_0 - __nv_reservedSMEM_tcgen05_partition)
__nv_reservedSMEM_tcgen05_partition:
	.zero		32
.L_0:


//--------------------- .nv.global                --------------------------
	.section	.nv.global,"aw",@nobits
.nv.global:
	.type		_ZN39_INTERNAL_b8006f04_4_k_cu_8a3bbe4a_77844cute1_E,@object
	.size		_ZN39_INTERNAL_b8006f04_4_k_cu_8a3bbe4a_77844cute1_E,(_ZN39_INTERNAL_b8006f04_4_k_cu_8a3bbe4a_77844cuda3std3__45__cpo6cbeginE - _ZN39_INTERNAL_b8006f04_4_k_cu_8a3bbe4a_77844cute1_E)
_ZN39_INTERNAL_b8006f04_4_k_cu_8a3bbe4a_77844cute1_E:
	.zero		1
	.type		_ZN39_INTERNAL_b8006f04_4_k_cu_8a3bbe4a_77844cuda3std3__45__cpo6cbeginE,@object
	.size		_ZN39_INTERNAL_b8006f04_4_k_cu_8a3bbe4a_77844cuda3std3__45__cpo6cbeginE,(_ZN39_INTERNAL_b8006f04_4_k_cu_8a3bbe4a_77844cuda3std3__48in_placeE - _ZN39_INTERNAL_b8006f04_4_k_cu_8a3bbe4a_77844cuda3std3__45__cpo6cbeginE)
_ZN39_INTERNAL_b8006f04_4_k_cu_8a3bbe4a_77844cuda3std3__45__cpo6cbeginE:
	.zero		1
	.type		_ZN39_INTERNAL_b8006f04_4_k_cu_8a3bbe4a_77844cuda3std3__48in_placeE,@object
	.size		_ZN39_INTERNAL_b8006f04_4_k_cu_8a3bbe4a_77844cuda3std3__48in_placeE,(_ZN39_INTERNAL_b8006f04_4_k_cu_8a3bbe4a_77844cuda3std6ranges3__45__cpo9iter_moveE - _ZN39_INTERNAL_b8006f04_4_k_cu_8a3bbe4a_77844cuda3std3__48in_placeE)
_ZN39_INTERNAL_b8006f04_4_k_cu_8a3bbe4a_77844cuda3std3__48in_placeE:
	.zero		1
	.type		_ZN39_INTERNAL_b8006f04_4_k_cu_8a3bbe4a_77844cuda3std6ranges3__45__cpo9iter_moveE,@object
	.size		_ZN39_INTERNAL_b8006f04_4_k_cu_8a3bbe4a_77844cuda3std6ranges3__45__cpo9iter_moveE,(_ZN39_INTERNAL_b8006f04_4_k_cu_8a3bbe4a_77844cuda3std3__45__cpo5beginE - _ZN39_INTERNAL_b8006f04_4_k_cu_8a3bbe4a_77844cuda3std6ranges3__45__cpo9iter_moveE)
_ZN39_INTERNAL_b8006f04_4_k_cu_8a3bbe4a_77844cuda3std6ranges3__45__cpo9iter_moveE:
	.zero		1
	.type		_ZN39_INTERNAL_b8006f04_4_k_cu_8a3bbe4a_77844cuda3std3__45__cpo5beginE,@object
	.size		_ZN39_INTERNAL_b8006f04_4_k_cu_8a3bbe4a_77844cuda3std3__45__cpo5beginE,(_ZN39_INTERNAL_b8006f04_4_k_cu_8a3bbe4a_77844cuda3std3__441_GLOBAL__N__b8006f04_4_k_cu_8a3bbe4a_77846ignoreE - _ZN39_INTERNAL_b8006f04_4_k_cu_8a3bbe4a_77844cuda3std3__45__cpo5beginE)
_ZN39_INTERNAL_b8006f04_4_k_cu_8a3bbe4a_77844cuda3std3__45__cpo5beginE:
	.zero		1
	.type		_ZN39_INTERNAL_b8006f04_4_k_cu_8a3bbe4a_77844cuda3std3__441_GLOBAL__N__b8006f04_4_k_cu_8a3bbe4a_77846ignoreE,@object
	.size		_ZN39_INTERNAL_b8006f04_4_k_cu_8a3bbe4a_77844cuda3std3__441_GLOBAL__N__b8006f04_4_k_cu_8a3bbe4a_77846ignoreE,(_ZN39_INTERNAL_b8006f04_4_k_cu_8a3bbe4a_77844cute7productE - _ZN39_INTERNAL_b8006f04_4_k_cu_8a3bbe4a_77844cuda3std3__441_GLOBAL__N__b8006f04_4_k_cu_8a3bbe4a_77846ignoreE)
_ZN39_INTERNAL_b8006f04_4_k_cu_8a3bbe4a_77844cuda3std3__441_GLOBAL__N__b8006f04_4_k_cu_8a3bbe4a_77846ignoreE:
	.zero		1
	.type		_ZN39_INTERNAL_b8006f04_4_k_cu_8a3bbe4a_77844cute7productE,@object
	.size		_ZN39_INTERNAL_b8006f04_4_k_cu_8a3bbe4a_77844cute7productE,(_ZN39_INTERNAL_b8006f04_4_k_cu_8a3bbe4a_77844cuda3std3__45__cpo3endE - _ZN39_INTERNAL_b8006f04_4_k_cu_8a3bbe4a_77844cute7productE)
_ZN39_INTERNAL_b8006f04_4_k_cu_8a3bbe4a_77844cute7productE:
	.zero		1
	.type		_ZN39_INTERNAL_b8006f04_4_k_cu_8a3bbe4a_77844cuda3std3__45__cpo3endE,@object
	.size		_ZN39_INTERNAL_b8006f04_4_k_cu_8a3bbe4a_77844cuda3std3__45__cpo3endE,(_ZN39_INTERNAL_b8006f04_4_k_cu_8a3bbe4a_77844cuda3std3__419piecewise_constructE - _ZN39_INTERNAL_b8006f04_4_k_cu_8a3bbe4a_77844cuda3std3__45__cpo3endE)
_ZN39_INTERNAL_b8006f04_4_k_cu_8a3bbe4a_77844cuda3std3__45__cpo3endE:
	.zero		1
	.type		_ZN39_INTERNAL_b8006f04_4_k_cu_8a3bbe4a_77844cuda3std3__419piecewise_constructE,@object
	.size		_ZN39_INTERNAL_b8006f04_4_k_cu_8a3bbe4a_77844cuda3std3__419piecewise_constructE,(_ZN39_INTERNAL_b8006f04_4_k_cu_8a3bbe4a_77844cuda3std3__45__cpo4cendE - _ZN39_INTERNAL_b8006f04_4_k_cu_8a3bbe4a_77844cuda3std3__419piecewise_constructE)
_ZN39_INTERNAL_b8006f04_4_k_cu_8a3bbe4a_77844cuda3std3__419piecewise_constructE:
	.zero		1
	.type		_ZN39_INTERNAL_b8006f04_4_k_cu_8a3bbe4a_77844cuda3std3__45__cpo4cendE,@object
	.size		_ZN39_INTERNAL_b8006f04_4_k_cu_8a3bbe4a_77844cuda3std3__45__cpo4cendE,(_ZN39_INTERNAL_b8006f04_4_k_cu_8a3bbe4a_77844cuda3std6ranges3__45__cpo4swapE - _ZN39_INTERNAL_b8006f04_4_k_cu_8a3bbe4a_77844cuda3std3__45__cpo4cendE)
_ZN39_INTERNAL_b8006f04_4_k_cu_8a3bbe4a_77844cuda3std3__45__cpo4cendE:
	.zero		1
	.type		_ZN39_INTERNAL_b8006f04_4_k_cu_8a3bbe4a_77844cuda3std6ranges3__45__cpo4swapE,@object
	.size		_ZN39_INTERNAL_b8006f04_4_k_cu_8a3bbe4a_77844cuda3std6ranges3__45__cpo4swapE,(.L_10 - _ZN39_INTERNAL_b8006f04_4_k_cu_8a3bbe4a_77844cuda3std6ranges3__45__cpo4swapE)
_ZN39_INTERNAL_b8006f04_4_k_cu_8a3bbe4a_77844cuda3std6ranges3__45__cpo4swapE:
	.zero		1
.L_10:


//--------------------- .nv.constant0._ZN7cutlass13device_kernelINS_4gemm6kernel13GemmUniversalIN4cute5tupleIJiiiiEEENS1_10collective13CollectiveMmaINS1_35MainloopSm100TmaUmmaWarpSpecializedILi4ELi2ELi4ENS5_IJNS4_1CILi1EEENSA_ILi2EEESB_EEEEENS5_IJNSA_ILi128EEESF_SF_EEENS_12float_e4m3_tENS5_IJlSB_lEEESH_SI_NS4_8TiledMMAINS4_8MMA_AtomIJNS4_10MMA_TraitsINS4_19SM100_MMA_F8F6F4_SSEJSH_SH_fSF_SF_NS4_17integral_constantINS4_4UMMA5MajorELSP_0EEESQ_NSN_INSO_7ScaleInELSR_0EEESS_EEEEEENS4_6LayoutINS5_IJSB_SB_SB_EEENS5_IJNSA_ILi0EEESX_SX_EEEEENS5_IJNS4_10UnderscoreES10_S10_EEEEENS4_23SM90_TMA_LOAD_MULTICASTENS4_14ComposedLayoutINS4_7SwizzleILi3ELi4ELi3EEENS4_18smem_ptr_flag_bitsILi8EEENSV_INS5_IJNSA_ILi8EEESF_EEENS5_IJSF_SB_EEEEEEEvNS4_8identityENS4_13SM90_TMA_LOADES1D_vS1E_EENS_8epilogue10collective18CollectiveEpilogueINS1H_23Sm100TmaWarpSpecializedILi2ELi2ELi64ELb0ELb0EEEJSG_NS5_IJNSV_ISF_SB_EENSV_INSA_ILi64EEESB_EEEEESH_SI_SH_SI_NS1H_6fusion15FusionCallbacksIS1L_NS1Q_17LinearCombinationISH_fSH_fLNS_15FloatRoundStyleE2EEESG_S1P_JEEENS4_5SM1004TMEM4LOAD26SM100_TMEM_LOAD_32dp32b64xES1F_NS14_INS15_ILi2ELi4ELi3EEES18_NSV_INS5_IJS19_S1N_EEENS5_IJS1N_SB_EEEEEEENS4_39AutoVectorizingCopyWithAssumedAlignmentILi128EEENS4_14SM90_TMA_STOREES24_S26_S26_EEEvvEEEEvNT_6ParamsE --------------------------
	.section	.nv.constant0._ZN7cutlass13device_kernelINS_4gemm6kernel13GemmUniversalIN4cute5tupleIJiiiiEEENS1_10collective13CollectiveMmaINS1_35MainloopSm100TmaUmmaWarpSpecializedILi4ELi2ELi4ENS5_IJNS4_1CILi1EEENSA_ILi2EEESB_EEEEENS5_IJNSA_ILi128EEESF_SF_EEENS_12float_e4m3_tENS5_IJlSB_lEEESH_SI_NS4_8TiledMMAINS4_8MMA_AtomIJNS4_10MMA_TraitsINS4_19SM100_MMA_F8F6F4_SSEJSH_SH_fSF_SF_NS4_17integral_constantINS4_4UMMA5MajorELSP_0EEESQ_NSN_INSO_7ScaleInELSR_0EEESS_EEEEEENS4_6LayoutINS5_IJSB_SB_SB_EEENS5_IJNSA_ILi0EEESX_SX_EEEEENS5_IJNS4_10UnderscoreES10_S10_EEEEENS4_23SM90_TMA_LOAD_MULTICASTENS4_14ComposedLayoutINS4_7SwizzleILi3ELi4ELi3EEENS4_18smem_ptr_flag_bitsILi8EEENSV_INS5_IJNSA_ILi8EEESF_EEENS5_IJSF_SB_EEEEEEEvNS4_8identityENS4_13SM90_TMA_LOADES1D_vS1E_EENS_8epilogue10collective18CollectiveEpilogueINS1H_23Sm100TmaWarpSpecializedILi2ELi2ELi64ELb0ELb0EEEJSG_NS5_IJNSV_ISF_SB_EENSV_INSA_ILi64EEESB_EEEEESH_SI_SH_SI_NS1H_6fusion15FusionCallbacksIS1L_NS1Q_17LinearCombinationISH_fSH_fLNS_15FloatRoundStyleE2EEESG_S1P_JEEENS4_5SM1004TMEM4LOAD26SM100_TMEM_LOAD_32dp32b64xES1F_NS14_INS15_ILi2ELi4ELi3EEES18_NSV_INS5_IJS19_S1N_EEENS5_IJS1N_SB_EEEEEEENS4_39AutoVectorizingCopyWithAssumedAlignmentILi128EEENS4_14SM90_TMA_STOREES24_S26_S26_EEEvvEEEEvNT_6ParamsE,"a",@progbits
	.sectionflags	@""
	.align	4
.nv.constant0._ZN7cutlass13device_kernelINS_4gemm6kernel13GemmUniversalIN4cute5tupleIJiiiiEEENS1_10collective13CollectiveMmaINS1_35MainloopSm100TmaUmmaWarpSpecializedILi4ELi2ELi4ENS5_IJNS4_1CILi1EEENSA_ILi2EEESB_EEEEENS5_IJNSA_ILi128EEESF_SF_EEENS_12float_e4m3_tENS5_IJlSB_lEEESH_SI_NS4_8TiledMMAINS4_8MMA_AtomIJNS4_10MMA_TraitsINS4_19SM100_MMA_F8F6F4_SSEJSH_SH_fSF_SF_NS4_17integral_constantINS4_4UMMA5MajorELSP_0EEESQ_NSN_INSO_7ScaleInELSR_0EEESS_EEEEEENS4_6LayoutINS5_IJSB_SB_SB_EEENS5_IJNSA_ILi0EEESX_SX_EEEEENS5_IJNS4_10UnderscoreES10_S10_EEEEENS4_23SM90_TMA_LOAD_MULTICASTENS4_14ComposedLayoutINS4_7SwizzleILi3ELi4ELi3EEENS4_18smem_ptr_flag_bitsILi8EEENSV_INS5_IJNSA_ILi8EEESF_EEENS5_IJSF_SB_EEEEEEEvNS4_8identityENS4_13SM90_TMA_LOADES1D_vS1E_EENS_8epilogue10collective18CollectiveEpilogueINS1H_23Sm100TmaWarpSpecializedILi2ELi2ELi64ELb0ELb0EEEJSG_NS5_IJNSV_ISF_SB_EENSV_INSA_ILi64EEESB_EEEEESH_SI_SH_SI_NS1H_6fusion15FusionCallbacksIS1L_NS1Q_17LinearCombinationISH_fSH_fLNS_15FloatRoundStyleE2EEESG_S1P_JEEENS4_5SM1004TMEM4LOAD26SM100_TMEM_LOAD_32dp32b64xES1F_NS14_INS15_ILi2ELi4ELi3EEES18_NSV_INS5_IJS19_S1N_EEENS5_IJS1N_SB_EEEEEEENS4_39AutoVectorizingCopyWithAssumedAlignmentILi128EEENS4_14SM90_TMA_STOREES24_S26_S26_EEEvvEEEEvNT_6ParamsE:
	.zero		2944


//--------------------- SYMBOLS --------------------------

	.type		.nv.reservedSmem.offset0,@object
	.size		.nv.reservedSmem.offset0,0x4
	.type		.nv.reservedSmem.cap,@object
	.size		.nv.reservedSmem.cap,0x4
	.type		__assertfail,@function
